	.target	sm_100a

	.elftype	@"ET_EXEC"


//--------------------- .note.nv.tkinfo           --------------------------
	.section	.note.nv.tkinfo,"",@"SHT_NOTE"
	.sectionflags	@"SHF_NOTE_NV_TKINFO"
	.tkinfo
        /*0018*/ 	.word	0x00000002
        /*0030*/ 	.string	""
        /*0030*/ 	.string	"ptxas"
        /*0030*/ 	.string	"Cuda compilation tools, release 13.0, V13.0.88"
        /*0030*/ 	.string	"Build cuda_13.0.r13.0/compiler.36424714_0"
        /*0030*/ 	.string	"-arch sm_100a -m 64 "



//--------------------- .note.nv.cuinfo           --------------------------
	.section	.note.nv.cuinfo,"",@"SHT_NOTE"
	.sectionflags	@"SHF_NOTE_NV_CUINFO"
        /*0018*/ 	.short	0x0002
        /*001a*/ 	.short	0x0064
        /*001c*/ 	.short	0x0082
	.zero		2


//--------------------- .nv.info                  --------------------------
	.section	.nv.info,"",@"SHT_CUDA_INFO"
	.align	4


	//----- nvinfo : EIATTR_REGCOUNT
	.align		4
        /*0000*/ 	.byte	0x04, 0x2f
        /*0002*/ 	.short	(.L_12 - .L_11)
	.align		4
.L_11:
        /*0004*/ 	.word	index@(_ZN7cutlass13device_kernelIN5flash11enable_sm90INS1_16FlashAttnFwdSm90INS1_25CollectiveMainloopFwdSm90ILi2EN4cute5tupleIJNS5_1CILi1EEES8_S8_EEENS6_IJNS7_ILi192EEENS7_ILi128EEENS7_ILi96EEEEEELi96ENS_12float_e4m3_tEfNS_4arch4Sm90ELb1ELb0ELb0ELb1ELb0ELb1ELb0ELb1ELb1ELb0ELb0ELb0EEENS1_21CollectiveEpilogueFwdINS6_IJSA_SC_SB_EEES9_NS_10bfloat16_tESG_Li384ELb1ELb0ELb0ELb1EEENS1_36VarlenDynamicPersistentTileSchedulerILi192ELi128ELi384ELi128ELb0ELb0ELb1ELb1ELb1ELb1EEEEEEEEEvNT_6ParamsE)
        /*0008*/ 	.word	0x00000004


	//----- nvinfo : EIATTR_FRAME_SIZE
	.align		4
.L_12:
        /*000c*/ 	.byte	0x04, 0x11
        /*000e*/ 	.short	(.L_14 - .L_13)
	.align		4
.L_13:
        /*0010*/ 	.word	index@(_ZN7cutlass13device_kernelIN5flash11enable_sm90INS1_16FlashAttnFwdSm90INS1_25CollectiveMainloopFwdSm90ILi2EN4cute5tupleIJNS5_1CILi1EEES8_S8_EEENS6_IJNS7_ILi192EEENS7_ILi128EEENS7_ILi96EEEEEELi96ENS_12float_e4m3_tEfNS_4arch4Sm90ELb1ELb0ELb0ELb1ELb0ELb1ELb0ELb1ELb1ELb0ELb0ELb0EEENS1_21CollectiveEpilogueFwdINS6_IJSA_SC_SB_EEES9_NS_10bfloat16_tESG_Li384ELb1ELb0ELb0ELb1EEENS1_36VarlenDynamicPersistentTileSchedulerILi192ELi128ELi384ELi128ELb0ELb0ELb1ELb1ELb1ELb1EEEEEEEEEvNT_6ParamsE)
        /*0014*/ 	.word	0x00000000


	//----- nvinfo : EIATTR_REGCOUNT
	.align		4
.L_14:
        /*0018*/ 	.byte	0x04, 0x2f
        /*001a*/ 	.short	(.L_16 - .L_15)
	.align		4
.L_15:
        /*001c*/ 	.word	index@(_ZN7cutlass13device_kernelIN5flash11enable_sm90INS1_16FlashAttnFwdSm90INS1_25CollectiveMainloopFwdSm90ILi2EN4cute5tupleIJNS5_1CILi1EEES8_S8_EEENS6_IJNS7_ILi192EEENS7_ILi128EEENS7_ILi96EEEEEELi96ENS_12float_e4m3_tEfNS_4arch4Sm90ELb1ELb0ELb0ELb1ELb0ELb0ELb0ELb1ELb1ELb0ELb0ELb0EEENS1_21CollectiveEpilogueFwdINS6_IJSA_SC_SB_EEES9_NS_10bfloat16_tESG_Li384ELb1ELb0ELb0ELb1EEENS1_36VarlenDynamicPersistentTileSchedulerILi192ELi128ELi384ELi128ELb0ELb0ELb1ELb1ELb1ELb1EEEEEEEEEvNT_6ParamsE)
        /*0020*/ 	.word	0x00000004


	//----- nvinfo : EIATTR_FRAME_SIZE
	.align		4
.L_16:
        /*0024*/ 	.byte	0x04, 0x11
        /*0026*/ 	.short	(.L_18 - .L_17)
	.align		4
.L_17:
        /*0028*/ 	.word	index@(_ZN7cutlass13device_kernelIN5flash11enable_sm90INS1_16FlashAttnFwdSm90INS1_25CollectiveMainloopFwdSm90ILi2EN4cute5tupleIJNS5_1CILi1EEES8_S8_EEENS6_IJNS7_ILi192EEENS7_ILi128EEENS7_ILi96EEEEEELi96ENS_12float_e4m3_tEfNS_4arch4Sm90ELb1ELb0ELb0ELb1ELb0ELb0ELb0ELb1ELb1ELb0ELb0ELb0EEENS1_21CollectiveEpilogueFwdINS6_IJSA_SC_SB_EEES9_NS_10bfloat16_tESG_Li384ELb1ELb0ELb0ELb1EEENS1_36VarlenDynamicPersistentTileSchedulerILi192ELi128ELi384ELi128ELb0ELb0ELb1ELb1ELb1ELb1EEEEEEEEEvNT_6ParamsE)
        /*002c*/ 	.word	0x00000000


	//----- nvinfo : EIATTR_REGCOUNT
	.align		4
.L_18:
        /*0030*/ 	.byte	0x04, 0x2f
        /*0032*/ 	.short	(.L_20 - .L_19)
	.align		4
.L_19:
        /*0034*/ 	.word	index@(_ZN7cutlass13device_kernelIN5flash11enable_sm90INS1_16FlashAttnFwdSm90INS1_25CollectiveMainloopFwdSm90ILi2EN4cute5tupleIJNS5_1CILi1EEES8_S8_EEENS6_IJNS7_ILi192EEENS7_ILi128EEENS7_ILi96EEEEEELi96ENS_12float_e4m3_tEfNS_4arch4Sm90ELb1ELb0ELb0ELb0ELb0ELb0ELb0ELb1ELb1ELb0ELb0ELb0EEENS1_21CollectiveEpilogueFwdINS6_IJSA_SC_SB_EEES9_NS_10bfloat16_tESG_Li384ELb0ELb0ELb0ELb1EEENS1_30DynamicPersistentTileSchedulerILi384ELi128ELb0ELb0ELb1EEEEEEEEEvNT_6ParamsE)
        /*0038*/ 	.word	0x00000004


	//----- nvinfo : EIATTR_FRAME_SIZE
	.align		4
.L_20:
        /*003c*/ 	.byte	0x04, 0x11
        /*003e*/ 	.short	(.L_22 - .L_21)
	.align		4
.L_21:
        /*0040*/ 	.word	index@(_ZN7cutlass13device_kernelIN5flash11enable_sm90INS1_16FlashAttnFwdSm90INS1_25CollectiveMainloopFwdSm90ILi2EN4cute5tupleIJNS5_1CILi1EEES8_S8_EEENS6_IJNS7_ILi192EEENS7_ILi128EEENS7_ILi96EEEEEELi96ENS_12float_e4m3_tEfNS_4arch4Sm90ELb1ELb0ELb0ELb0ELb0ELb0ELb0ELb1ELb1ELb0ELb0ELb0EEENS1_21CollectiveEpilogueFwdINS6_IJSA_SC_SB_EEES9_NS_10bfloat16_tESG_Li384ELb0ELb0ELb0ELb1EEENS1_30DynamicPersistentTileSchedulerILi384ELi128ELb0ELb0ELb1EEEEEEEEEvNT_6ParamsE)
        /*0044*/ 	.word	0x00000000


	//----- nvinfo : EIATTR_REGCOUNT
	.align		4
.L_22:
        /*0048*/ 	.byte	0x04, 0x2f
        /*004a*/ 	.short	(.L_24 - .L_23)
	.align		4
.L_23:
        /*004c*/ 	.word	index@(_ZN7cutlass13device_kernelIN5flash11enable_sm90INS1_16FlashAttnFwdSm90INS1_25CollectiveMainloopFwdSm90ILi2EN4cute5tupleIJNS5_1CILi1EEES8_S8_EEENS6_IJNS7_ILi192EEENS7_ILi128EEENS7_ILi96EEEEEELi96ENS_12float_e4m3_tEfNS_4arch4Sm90ELb0ELb1ELb0ELb1ELb0ELb1ELb0ELb1ELb1ELb0ELb0ELb0EEENS1_21CollectiveEpilogueFwdINS6_IJSA_SC_SB_EEES9_NS_10bfloat16_tESG_Li384ELb1ELb0ELb0ELb1EEENS1_36VarlenDynamicPersistentTileSchedulerILi192ELi128ELi384ELi128ELb0ELb0ELb1ELb1ELb0ELb1EEEEEEEEEvNT_6ParamsE)
        /*0050*/ 	.word	0x00000004


	//----- nvinfo : EIATTR_FRAME_SIZE
	.align		4
.L_24:
        /*0054*/ 	.byte	0x04, 0x11
        /*0056*/ 	.short	(.L_26 - .L_25)
	.align		4
.L_25:
        /*0058*/ 	.word	index@(_ZN7cutlass13device_kernelIN5flash11enable_sm90INS1_16FlashAttnFwdSm90INS1_25CollectiveMainloopFwdSm90ILi2EN4cute5tupleIJNS5_1CILi1EEES8_S8_EEENS6_IJNS7_ILi192EEENS7_ILi128EEENS7_ILi96EEEEEELi96ENS_12float_e4m3_tEfNS_4arch4Sm90ELb0ELb1ELb0ELb1ELb0ELb1ELb0ELb1ELb1ELb0ELb0ELb0EEENS1_21CollectiveEpilogueFwdINS6_IJSA_SC_SB_EEES9_NS_10bfloat16_tESG_Li384ELb1ELb0ELb0ELb1EEENS1_36VarlenDynamicPersistentTileSchedulerILi192ELi128ELi384ELi128ELb0ELb0ELb1ELb1ELb0ELb1EEEEEEEEEvNT_6ParamsE)
        /*005c*/ 	.word	0x00000000


	//----- nvinfo : EIATTR_REGCOUNT
	.align		4
.L_26:
        /*0060*/ 	.byte	0x04, 0x2f
        /*0062*/ 	.short	(.L_28 - .L_27)
	.align		4
.L_27:
        /*0064*/ 	.word	index@(_ZN7cutlass13device_kernelIN5flash11enable_sm90INS1_16FlashAttnFwdSm90INS1_25CollectiveMainloopFwdSm90ILi2EN4cute5tupleIJNS5_1CILi1EEES8_S8_EEENS6_IJNS7_ILi192EEENS7_ILi128EEENS7_ILi96EEEEEELi96ENS_12float_e4m3_tEfNS_4arch4Sm90ELb0ELb1ELb0ELb1ELb0ELb0ELb0ELb1ELb1ELb0ELb0ELb0EEENS1_21CollectiveEpilogueFwdINS6_IJSA_SC_SB_EEES9_NS_10bfloat16_tESG_Li384ELb1ELb0ELb0ELb1EEENS1_36VarlenDynamicPersistentTileSchedulerILi192ELi128ELi384ELi128ELb0ELb0ELb1ELb1ELb0ELb1EEEEEEEEEvNT_6ParamsE)
        /*0068*/ 	.word	0x00000004


	//----- nvinfo : EIATTR_FRAME_SIZE
	.align		4
.L_28:
        /*006c*/ 	.byte	0x04, 0x11
        /*006e*/ 	.short	(.L_30 - .L_29)
	.align		4
.L_29:
        /*0070*/ 	.word	index@(_ZN7cutlass13device_kernelIN5flash11enable_sm90INS1_16FlashAttnFwdSm90INS1_25CollectiveMainloopFwdSm90ILi2EN4cute5tupleIJNS5_1CILi1EEES8_S8_EEENS6_IJNS7_ILi192EEENS7_ILi128EEENS7_ILi96EEEEEELi96ENS_12float_e4m3_tEfNS_4arch4Sm90ELb0ELb1ELb0ELb1ELb0ELb0ELb0ELb1ELb1ELb0ELb0ELb0EEENS1_21CollectiveEpilogueFwdINS6_IJSA_SC_SB_EEES9_NS_10bfloat16_tESG_Li384ELb1ELb0ELb0ELb1EEENS1_36VarlenDynamicPersistentTileSchedulerILi192ELi128ELi384ELi128ELb0ELb0ELb1ELb1ELb0ELb1EEEEEEEEEvNT_6ParamsE)
        /*0074*/ 	.word	0x00000000


	//----- nvinfo : EIATTR_REGCOUNT
	.align		4
.L_30:
        /*0078*/ 	.byte	0x04, 0x2f
        /*007a*/ 	.short	(.L_32 - .L_31)
	.align		4
.L_31:
        /*007c*/ 	.word	index@(_ZN7cutlass13device_kernelIN5flash11enable_sm90INS1_16FlashAttnFwdSm90INS1_25CollectiveMainloopFwdSm90ILi2EN4cute5tupleIJNS5_1CILi1EEES8_S8_EEENS6_IJNS7_ILi192EEENS7_ILi128EEENS7_ILi96EEEEEELi96ENS_12float_e4m3_tEfNS_4arch4Sm90ELb0ELb1ELb0ELb0ELb0ELb0ELb0ELb1ELb1ELb0ELb0ELb0EEENS1_21CollectiveEpilogueFwdINS6_IJSA_SC_SB_EEES9_NS_10bfloat16_tESG_Li384ELb0ELb0ELb0ELb1EEENS1_30DynamicPersistentTileSchedulerILi384ELi128ELb0ELb0ELb1EEEEEEEEEvNT_6ParamsE)
        /*0080*/ 	.word	0x00000004


	//----- nvinfo : EIATTR_FRAME_SIZE
	.align		4
.L_32:
        /*0084*/ 	.byte	0x04, 0x11
        /*0086*/ 	.short	(.L_34 - .L_33)
	.align		4
.L_33:
        /*0088*/ 	.word	index@(_ZN7cutlass13device_kernelIN5flash11enable_sm90INS1_16FlashAttnFwdSm90INS1_25CollectiveMainloopFwdSm90ILi2EN4cute5tupleIJNS5_1CILi1EEES8_S8_EEENS6_IJNS7_ILi192EEENS7_ILi128EEENS7_ILi96EEEEEELi96ENS_12float_e4m3_tEfNS_4arch4Sm90ELb0ELb1ELb0ELb0ELb0ELb0ELb0ELb1ELb1ELb0ELb0ELb0EEENS1_21CollectiveEpilogueFwdINS6_IJSA_SC_SB_EEES9_NS_10bfloat16_tESG_Li384ELb0ELb0ELb0ELb1EEENS1_30DynamicPersistentTileSchedulerILi384ELi128ELb0ELb0ELb1EEEEEEEEEvNT_6ParamsE)
        /*008c*/ 	.word	0x00000000


	//----- nvinfo : EIATTR_REGCOUNT
	.align		4
.L_34:
        /*0090*/ 	.byte	0x04, 0x2f
        /*0092*/ 	.short	(.L_36 - .L_35)
	.align		4
.L_35:
        /*0094*/ 	.word	index@(_ZN7cutlass13device_kernelIN5flash11enable_sm90INS1_16FlashAttnFwdSm90INS1_25CollectiveMainloopFwdSm90ILi2EN4cute5tupleIJNS5_1CILi1EEES8_S8_EEENS6_IJNS7_ILi192EEENS7_ILi128EEENS7_ILi96EEEEEELi96ENS_12float_e4m3_tEfNS_4arch4Sm90ELb0ELb0ELb0ELb1ELb0ELb1ELb0ELb1ELb1ELb0ELb0ELb0EEENS1_21CollectiveEpilogueFwdINS6_IJSA_SC_SB_EEES9_NS_10bfloat16_tESG_Li384ELb1ELb0ELb0ELb1EEENS1_36VarlenDynamicPersistentTileSchedulerILi192ELi128ELi384ELi128ELb0ELb0ELb1ELb0ELb1ELb1EEEEEEEEEvNT_6ParamsE)
        /*0098*/ 	.word	0x00000004


	//----- nvinfo : EIATTR_FRAME_SIZE
	.align		4
.L_36:
        /*009c*/ 	.byte	0x04, 0x11
        /*009e*/ 	.short	(.L_38 - .L_37)
	.align		4
.L_37:
        /*00a0*/ 	.word	index@(_ZN7cutlass13device_kernelIN5flash11enable_sm90INS1_16FlashAttnFwdSm90INS1_25CollectiveMainloopFwdSm90ILi2EN4cute5tupleIJNS5_1CILi1EEES8_S8_EEENS6_IJNS7_ILi192EEENS7_ILi128EEENS7_ILi96EEEEEELi96ENS_12float_e4m3_tEfNS_4arch4Sm90ELb0ELb0ELb0ELb1ELb0ELb1ELb0ELb1ELb1ELb0ELb0ELb0EEENS1_21CollectiveEpilogueFwdINS6_IJSA_SC_SB_EEES9_NS_10bfloat16_tESG_Li384ELb1ELb0ELb0ELb1EEENS1_36VarlenDynamicPersistentTileSchedulerILi192ELi128ELi384ELi128ELb0ELb0ELb1ELb0ELb1ELb1EEEEEEEEEvNT_6ParamsE)
        /*00a4*/ 	.word	0x00000000


	//----- nvinfo : EIATTR_REGCOUNT
	.align		4
.L_38:
        /*00a8*/ 	.byte	0x04, 0x2f
        /*00aa*/ 	.short	(.L_40 - .L_39)
	.align		4
.L_39:
        /*00ac*/ 	.word	index@(_ZN7cutlass13device_kernelIN5flash11enable_sm90INS1_16FlashAttnFwdSm90INS1_25CollectiveMainloopFwdSm90ILi2EN4cute5tupleIJNS5_1CILi1EEES8_S8_EEENS6_IJNS7_ILi192EEENS7_ILi128EEENS7_ILi96EEEEEELi96ENS_12float_e4m3_tEfNS_4arch4Sm90ELb0ELb0ELb0ELb1ELb0ELb0ELb0ELb1ELb1ELb0ELb0ELb0EEENS1_21CollectiveEpilogueFwdINS6_IJSA_SC_SB_EEES9_NS_10bfloat16_tESG_Li384ELb1ELb0ELb0ELb1EEENS1_36VarlenDynamicPersistentTileSchedulerILi192ELi128ELi384ELi128ELb0ELb0ELb1ELb0ELb1ELb1EEEEEEEEEvNT_6ParamsE)
        /*00b0*/ 	.word	0x00000004


	//----- nvinfo : EIATTR_FRAME_SIZE
	.align		4
.L_40:
        /*00b4*/ 	.byte	0x04, 0x11
        /*00b6*/ 	.short	(.L_42 - .L_41)
	.align		4
.L_41:
        /*00b8*/ 	.word	index@(_ZN7cutlass13device_kernelIN5flash11enable_sm90INS1_16FlashAttnFwdSm90INS1_25CollectiveMainloopFwdSm90ILi2EN4cute5tupleIJNS5_1CILi1EEES8_S8_EEENS6_IJNS7_ILi192EEENS7_ILi128EEENS7_ILi96EEEEEELi96ENS_12float_e4m3_tEfNS_4arch4Sm90ELb0ELb0ELb0ELb1ELb0ELb0ELb0ELb1ELb1ELb0ELb0ELb0EEENS1_21CollectiveEpilogueFwdINS6_IJSA_SC_SB_EEES9_NS_10bfloat16_tESG_Li384ELb1ELb0ELb0ELb1EEENS1_36VarlenDynamicPersistentTileSchedulerILi192ELi128ELi384ELi128ELb0ELb0ELb1ELb0ELb1ELb1EEEEEEEEEvNT_6ParamsE)
        /*00bc*/ 	.word	0x00000000


	//----- nvinfo : EIATTR_REGCOUNT
	.align		4
.L_42:
        /*00c0*/ 	.byte	0x04, 0x2f
        /*00c2*/ 	.short	(.L_44 - .L_43)
	.align		4
.L_43:
        /*00c4*/ 	.word	index@(_ZN7cutlass13device_kernelIN5flash11enable_sm90INS1_16FlashAttnFwdSm90INS1_25CollectiveMainloopFwdSm90ILi2EN4cute5tupleIJNS5_1CILi1EEES8_S8_EEENS6_IJNS7_ILi192EEENS7_ILi128EEENS7_ILi96EEEEEELi96ENS_12float_e4m3_tEfNS_4arch4Sm90ELb0ELb0ELb0ELb0ELb0ELb0ELb0ELb1ELb1ELb0ELb0ELb0EEENS1_21CollectiveEpilogueFwdINS6_IJSA_SC_SB_EEES9_NS_10bfloat16_tESG_Li384ELb0ELb0ELb0ELb1EEENS1_29StaticPersistentTileSchedulerILb0EEEEEEEEEvNT_6ParamsE)
        /*00c8*/ 	.word	0x00000004


	//----- nvinfo : EIATTR_FRAME_SIZE
	.align		4
.L_44:
        /*00cc*/ 	.byte	0x04, 0x11
        /*00ce*/ 	.short	(.L_46 - .L_45)
	.align		4
.L_45:
        /*00d0*/ 	.word	index@(_ZN7cutlass13device_kernelIN5flash11enable_sm90INS1_16FlashAttnFwdSm90INS1_25CollectiveMainloopFwdSm90ILi2EN4cute5tupleIJNS5_1CILi1EEES8_S8_EEENS6_IJNS7_ILi192EEENS7_ILi128EEENS7_ILi96EEEEEELi96ENS_12float_e4m3_tEfNS_4arch4Sm90ELb0ELb0ELb0ELb0ELb0ELb0ELb0ELb1ELb1ELb0ELb0ELb0EEENS1_21CollectiveEpilogueFwdINS6_IJSA_SC_SB_EEES9_NS_10bfloat16_tESG_Li384ELb0ELb0ELb0ELb1EEENS1_29StaticPersistentTileSchedulerILb0EEEEEEEEEvNT_6ParamsE)
        /*00d4*/ 	.word	0x00000000


	//----- nvinfo : EIATTR_MIN_STACK_SIZE
	.align		4
.L_46:
        /*00d8*/ 	.byte	0x04, 0x12
        /*00da*/ 	.short	(.L_48 - .L_47)
	.align		4
.L_47:
        /*00dc*/ 	.word	index@(_ZN7cutlass13device_kernelIN5flash11enable_sm90INS1_16FlashAttnFwdSm90INS1_25CollectiveMainloopFwdSm90ILi2EN4cute5tupleIJNS5_1CILi1EEES8_S8_EEENS6_IJNS7_ILi192EEENS7_ILi128EEENS7_ILi96EEEEEELi96ENS_12float_e4m3_tEfNS_4arch4Sm90ELb0ELb0ELb0ELb0ELb0ELb0ELb0ELb1ELb1ELb0ELb0ELb0EEENS1_21CollectiveEpilogueFwdINS6_IJSA_SC_SB_EEES9_NS_10bfloat16_tESG_Li384ELb0ELb0ELb0ELb1EEENS1_29StaticPersistentTileSchedulerILb0EEEEEEEEEvNT_6ParamsE)
        /*00e0*/ 	.word	0x00000000


	//----- nvinfo : EIATTR_MIN_STACK_SIZE
	.align		4
.L_48:
        /*00e4*/ 	.byte	0x04, 0x12
        /*00e6*/ 	.short	(.L_50 - .L_49)
	.align		4
.L_49:
        /*00e8*/ 	.word	index@(_ZN7cutlass13device_kernelIN5flash11enable_sm90INS1_16FlashAttnFwdSm90INS1_25CollectiveMainloopFwdSm90ILi2EN4cute5tupleIJNS5_1CILi1EEES8_S8_EEENS6_IJNS7_ILi192EEENS7_ILi128EEENS7_ILi96EEEEEELi96ENS_12float_e4m3_tEfNS_4arch4Sm90ELb0ELb0ELb0ELb1ELb0ELb0ELb0ELb1ELb1ELb0ELb0ELb0EEENS1_21CollectiveEpilogueFwdINS6_IJSA_SC_SB_EEES9_NS_10bfloat16_tESG_Li384ELb1ELb0ELb0ELb1EEENS1_36VarlenDynamicPersistentTileSchedulerILi192ELi128ELi384ELi128ELb0ELb0ELb1ELb0ELb1ELb1EEEEEEEEEvNT_6ParamsE)
        /*00ec*/ 	.word	0x00000000


	//----- nvinfo : EIATTR_MIN_STACK_SIZE
	.align		4
.L_50:
        /*00f0*/ 	.byte	0x04, 0x12
        /*00f2*/ 	.short	(.L_52 - .L_51)
	.align		4
.L_51:
        /*00f4*/ 	.word	index@(_ZN7cutlass13device_kernelIN5flash11enable_sm90INS1_16FlashAttnFwdSm90INS1_25CollectiveMainloopFwdSm90ILi2EN4cute5tupleIJNS5_1CILi1EEES8_S8_EEENS6_IJNS7_ILi192EEENS7_ILi128EEENS7_ILi96EEEEEELi96ENS_12float_e4m3_tEfNS_4arch4Sm90ELb0ELb0ELb0ELb1ELb0ELb1ELb0ELb1ELb1ELb0ELb0ELb0EEENS1_21CollectiveEpilogueFwdINS6_IJSA_SC_SB_EEES9_NS_10bfloat16_tESG_Li384ELb1ELb0ELb0ELb1EEENS1_36VarlenDynamicPersistentTileSchedulerILi192ELi128ELi384ELi128ELb0ELb0ELb1ELb0ELb1ELb1EEEEEEEEEvNT_6ParamsE)
        /*00f8*/ 	.word	0x00000000


	//----- nvinfo : EIATTR_MIN_STACK_SIZE
	.align		4
.L_52:
        /*00fc*/ 	.byte	0x04, 0x12
        /*00fe*/ 	.short	(.L_54 - .L_53)
	.align		4
.L_53:
        /*0100*/ 	.word	index@(_ZN7cutlass13device_kernelIN5flash11enable_sm90INS1_16FlashAttnFwdSm90INS1_25CollectiveMainloopFwdSm90ILi2EN4cute5tupleIJNS5_1CILi1EEES8_S8_EEENS6_IJNS7_ILi192EEENS7_ILi128EEENS7_ILi96EEEEEELi96ENS_12float_e4m3_tEfNS_4arch4Sm90ELb0ELb1ELb0ELb0ELb0ELb0ELb0ELb1ELb1ELb0ELb0ELb0EEENS1_21CollectiveEpilogueFwdINS6_IJSA_SC_SB_EEES9_NS_10bfloat16_tESG_Li384ELb0ELb0ELb0ELb1EEENS1_30DynamicPersistentTileSchedulerILi384ELi128ELb0ELb0ELb1EEEEEEEEEvNT_6ParamsE)
        /*0104*/ 	.word	0x00000000


	//----- nvinfo : EIATTR_MIN_STACK_SIZE
	.align		4
.L_54:
        /*0108*/ 	.byte	0x04, 0x12
        /*010a*/ 	.short	(.L_56 - .L_55)
	.align		4
.L_55:
        /*010c*/ 	.word	index@(_ZN7cutlass13device_kernelIN5flash11enable_sm90INS1_16FlashAttnFwdSm90INS1_25CollectiveMainloopFwdSm90ILi2EN4cute5tupleIJNS5_1CILi1EEES8_S8_EEENS6_IJNS7_ILi192EEENS7_ILi128EEENS7_ILi96EEEEEELi96ENS_12float_e4m3_tEfNS_4arch4Sm90ELb0ELb1ELb0ELb1ELb0ELb0ELb0ELb1ELb1ELb0ELb0ELb0EEENS1_21CollectiveEpilogueFwdINS6_IJSA_SC_SB_EEES9_NS_10bfloat16_tESG_Li384ELb1ELb0ELb0ELb1EEENS1_36VarlenDynamicPersistentTileSchedulerILi192ELi128ELi384ELi128ELb0ELb0ELb1ELb1ELb0ELb1EEEEEEEEEvNT_6ParamsE)
        /*0110*/ 	.word	0x00000000


	//----- nvinfo : EIATTR_MIN_STACK_SIZE
	.align		4
.L_56:
        /*0114*/ 	.byte	0x04, 0x12
        /*0116*/ 	.short	(.L_58 - .L_57)
	.align		4
.L_57:
        /*0118*/ 	.word	index@(_ZN7cutlass13device_kernelIN5flash11enable_sm90INS1_16FlashAttnFwdSm90INS1_25CollectiveMainloopFwdSm90ILi2EN4cute5tupleIJNS5_1CILi1EEES8_S8_EEENS6_IJNS7_ILi192EEENS7_ILi128EEENS7_ILi96EEEEEELi96ENS_12float_e4m3_tEfNS_4arch4Sm90ELb0ELb1ELb0ELb1ELb0ELb1ELb0ELb1ELb1ELb0ELb0ELb0EEENS1_21CollectiveEpilogueFwdINS6_IJSA_SC_SB_EEES9_NS_10bfloat16_tESG_Li384ELb1ELb0ELb0ELb1EEENS1_36VarlenDynamicPersistentTileSchedulerILi192ELi128ELi384ELi128ELb0ELb0ELb1ELb1ELb0ELb1EEEEEEEEEvNT_6ParamsE)
        /*011c*/ 	.word	0x00000000


	//----- nvinfo : EIATTR_MIN_STACK_SIZE
	.align		4
.L_58:
        /*0120*/ 	.byte	0x04, 0x12
        /*0122*/ 	.short	(.L_60 - .L_59)
	.align		4
.L_59:
        /*0124*/ 	.word	index@(_ZN7cutlass13device_kernelIN5flash11enable_sm90INS1_16FlashAttnFwdSm90INS1_25CollectiveMainloopFwdSm90ILi2EN4cute5tupleIJNS5_1CILi1EEES8_S8_EEENS6_IJNS7_ILi192EEENS7_ILi128EEENS7_ILi96EEEEEELi96ENS_12float_e4m3_tEfNS_4arch4Sm90ELb1ELb0ELb0ELb0ELb0ELb0ELb0ELb1ELb1ELb0ELb0ELb0EEENS1_21CollectiveEpilogueFwdINS6_IJSA_SC_SB_EEES9_NS_10bfloat16_tESG_Li384ELb0ELb0ELb0ELb1EEENS1_30DynamicPersistentTileSchedulerILi384ELi128ELb0ELb0ELb1EEEEEEEEEvNT_6ParamsE)
        /*0128*/ 	.word	0x00000000


	//----- nvinfo : EIATTR_MIN_STACK_SIZE
	.align		4
.L_60:
        /*012c*/ 	.byte	0x04, 0x12
        /*012e*/ 	.short	(.L_62 - .L_61)
	.align		4
.L_61:
        /*0130*/ 	.word	index@(_ZN7cutlass13device_kernelIN5flash11enable_sm90INS1_16FlashAttnFwdSm90INS1_25CollectiveMainloopFwdSm90ILi2EN4cute5tupleIJNS5_1CILi1EEES8_S8_EEENS6_IJNS7_ILi192EEENS7_ILi128EEENS7_ILi96EEEEEELi96ENS_12float_e4m3_tEfNS_4arch4Sm90ELb1ELb0ELb0ELb1ELb0ELb0ELb0ELb1ELb1ELb0ELb0ELb0EEENS1_21CollectiveEpilogueFwdINS6_IJSA_SC_SB_EEES9_NS_10bfloat16_tESG_Li384ELb1ELb0ELb0ELb1EEENS1_36VarlenDynamicPersistentTileSchedulerILi192ELi128ELi384ELi128ELb0ELb0ELb1ELb1ELb1ELb1EEEEEEEEEvNT_6ParamsE)
        /*0134*/ 	.word	0x00000000


	//----- nvinfo : EIATTR_MIN_STACK_SIZE
	.align		4
.L_62:
        /*0138*/ 	.byte	0x04, 0x12
        /*013a*/ 	.short	(.L_64 - .L_63)
	.align		4
.L_63:
        /*013c*/ 	.word	index@(_ZN7cutlass13device_kernelIN5flash11enable_sm90INS1_16FlashAttnFwdSm90INS1_25CollectiveMainloopFwdSm90ILi2EN4cute5tupleIJNS5_1CILi1EEES8_S8_EEENS6_IJNS7_ILi192EEENS7_ILi128EEENS7_ILi96EEEEEELi96ENS_12float_e4m3_tEfNS_4arch4Sm90ELb1ELb0ELb0ELb1ELb0ELb1ELb0ELb1ELb1ELb0ELb0ELb0EEENS1_21CollectiveEpilogueFwdINS6_IJSA_SC_SB_EEES9_NS_10bfloat16_tESG_Li384ELb1ELb0ELb0ELb1EEENS1_36VarlenDynamicPersistentTileSchedulerILi192ELi128ELi384ELi128ELb0ELb0ELb1ELb1ELb1ELb1EEEEEEEEEvNT_6ParamsE)
        /*0140*/ 	.word	0x00000000
.L_64:


//--------------------- .nv.compat                --------------------------
	.section	.nv.compat,"",@"SHT_CUDA_COMPAT_INFO"
	.align	4
        /*0000*/ 	.byte	0x02, 0x09, 0x01, 0x00, 0x02, 0x02, 0x01, 0x00, 0x02, 0x05, 0x05, 0x00, 0x03, 0x07, 0x01, 0x01
        /*0010*/ 	.byte	0x02, 0x03, 0x00, 0x00, 0x02, 0x06, 0x01, 0x00, 0x04, 0x0b, 0x08, 0x00, 0x09, 0x00, 0x00, 0x00
        /*0020*/ 	.byte	0x00, 0x00, 0x00, 0x00


//--------------------- .nv.info._ZN7cutlass13device_kernelIN5flash11enable_sm90INS1_16FlashAttnFwdSm90INS1_25CollectiveMainloopFwdSm90ILi2EN4cute5tupleIJNS5_1CILi1EEES8_S8_EEENS6_IJNS7_ILi192EEENS7_ILi128EEENS7_ILi96EEEEEELi96ENS_12float_e4m3_tEfNS_4arch4Sm90ELb0ELb0ELb0ELb0ELb0ELb0ELb0ELb1ELb1ELb0ELb0ELb0EEENS1_21CollectiveEpilogueFwdINS6_IJSA_SC_SB_EEES9_NS_10bfloat16_tESG_Li384ELb0ELb0ELb0ELb1EEENS1_29StaticPersistentTileSchedulerILb0EEEEEEEEEvNT_6ParamsE --------------------------
	.section	.nv.info._ZN7cutlass13device_kernelIN5flash11enable_sm90INS1_16FlashAttnFwdSm90INS1_25CollectiveMainloopFwdSm90ILi2EN4cute5tupleIJNS5_1CILi1EEES8_S8_EEENS6_IJNS7_ILi192EEENS7_ILi128EEENS7_ILi96EEEEEELi96ENS_12float_e4m3_tEfNS_4arch4Sm90ELb0ELb0ELb0ELb0ELb0ELb0ELb0ELb1ELb1ELb0ELb0ELb0EEENS1_21CollectiveEpilogueFwdINS6_IJSA_SC_SB_EEES9_NS_10bfloat16_tESG_Li384ELb0ELb0ELb0ELb1EEENS1_29StaticPersistentTileSchedulerILb0EEEEEEEEEvNT_6ParamsE,"",@"SHT_CUDA_INFO"
	.sectionflags	@""
	.align	4


	//----- nvinfo : EIATTR_CUDA_API_VERSION
	.align		4
        /*0000*/ 	.byte	0x04, 0x37
        /*0002*/ 	.short	(.L_66 - .L_65)
.L_65:
        /*0004*/ 	.word	0x00000082


	//----- nvinfo : EIATTR_KPARAM_INFO
	.align		4
.L_66:
        /*0008*/ 	.byte	0x04, 0x17
        /*000a*/ 	.short	(.L_68 - .L_67)
.L_67:
        /*000c*/ 	.word	0x00000000
        /*0010*/ 	.short	0x0000
        /*0012*/ 	.short	0x0000
        /*0014*/ 	.byte	0x00, 0xf0, 0x01, 0x2e


	//----- nvinfo : EIATTR_SPARSE_MMA_MASK
	.align		4
.L_68:
        /*0018*/ 	.byte	0x03, 0x50
        /*001a*/ 	.short	0x0000


	//----- nvinfo : EIATTR_MAXREG_COUNT
	.align		4
        /*001c*/ 	.byte	0x03, 0x1b
        /*001e*/ 	.short	0x0080


	//----- nvinfo : EIATTR_MERCURY_ISA_VERSION
	.align		4
        /*0020*/ 	.byte	0x03, 0x5f
        /*0022*/ 	.short	0x0101


	//----- nvinfo : EIATTR_VRC_CTA_INIT_COUNT
	.align		4
        /*0024*/ 	.byte	0x02, 0x4a
	.zero		1
	.zero		1


	//----- nvinfo : EIATTR_EXIT_INSTR_OFFSETS
	.align		4
        /*0028*/ 	.byte	0x04, 0x1c
        /*002a*/ 	.short	(.L_70 - .L_69)


	//   ....[0]....
.L_69:
        /*002c*/ 	.word	0x00000010


	//----- nvinfo : EIATTR_MAX_THREADS
	.align		4
.L_70:
        /*0030*/ 	.byte	0x04, 0x05
        /*0032*/ 	.short	(.L_72 - .L_71)
.L_71:
        /*0034*/ 	.word	0x00000200
        /*0038*/ 	.word	0x00000001
        /*003c*/ 	.word	0x00000001


	//----- nvinfo : EIATTR_CBANK_PARAM_SIZE
	.align		4
.L_72:
        /*0040*/ 	.byte	0x03, 0x19
        /*0042*/ 	.short	0x0b80


	//----- nvinfo : EIATTR_PARAM_CBANK
	.align		4
        /*0044*/ 	.byte	0x04, 0x0a
        /*0046*/ 	.short	(.L_74 - .L_73)
	.align		4
.L_73:
        /*0048*/ 	.word	index@(.nv.constant0._ZN7cutlass13device_kernelIN5flash11enable_sm90INS1_16FlashAttnFwdSm90INS1_25CollectiveMainloopFwdSm90ILi2EN4cute5tupleIJNS5_1CILi1EEES8_S8_EEENS6_IJNS7_ILi192EEENS7_ILi128EEENS7_ILi96EEEEEELi96ENS_12float_e4m3_tEfNS_4arch4Sm90ELb0ELb0ELb0ELb0ELb0ELb0ELb0ELb1ELb1ELb0ELb0ELb0EEENS1_21CollectiveEpilogueFwdINS6_IJSA_SC_SB_EEES9_NS_10bfloat16_tESG_Li384ELb0ELb0ELb0ELb1EEENS1_29StaticPersistentTileSchedulerILb0EEEEEEEEEvNT_6ParamsE)
        /*004c*/ 	.short	0x0380
        /*004e*/ 	.short	0x0b80


	//----- nvinfo : EIATTR_SW_WAR
	.align		4
.L_74:
        /*0050*/ 	.byte	0x04, 0x36
        /*0052*/ 	.short	(.L_76 - .L_75)
.L_75:
        /*0054*/ 	.word	0x00000008
.L_76:


//--------------------- .nv.info._ZN7cutlass13device_kernelIN5flash11enable_sm90INS1_16FlashAttnFwdSm90INS1_25CollectiveMainloopFwdSm90ILi2EN4cute5tupleIJNS5_1CILi1EEES8_S8_EEENS6_IJNS7_ILi192EEENS7_ILi128EEENS7_ILi96EEEEEELi96ENS_12float_e4m3_tEfNS_4arch4Sm90ELb0ELb0ELb0ELb1ELb0ELb0ELb0ELb1ELb1ELb0ELb0ELb0EEENS1_21CollectiveEpilogueFwdINS6_IJSA_SC_SB_EEES9_NS_10bfloat16_tESG_Li384ELb1ELb0ELb0ELb1EEENS1_36VarlenDynamicPersistentTileSchedulerILi192ELi128ELi384ELi128ELb0ELb0ELb1ELb0ELb1ELb1EEEEEEEEEvNT_6ParamsE --------------------------
	.section	.nv.info._ZN7cutlass13device_kernelIN5flash11enable_sm90INS1_16FlashAttnFwdSm90INS1_25CollectiveMainloopFwdSm90ILi2EN4cute5tupleIJNS5_1CILi1EEES8_S8_EEENS6_IJNS7_ILi192EEENS7_ILi128EEENS7_ILi96EEEEEELi96ENS_12float_e4m3_tEfNS_4arch4Sm90ELb0ELb0ELb0ELb1ELb0ELb0ELb0ELb1ELb1ELb0ELb0ELb0EEENS1_21CollectiveEpilogueFwdINS6_IJSA_SC_SB_EEES9_NS_10bfloat16_tESG_Li384ELb1ELb0ELb0ELb1EEENS1_36VarlenDynamicPersistentTileSchedulerILi192ELi128ELi384ELi128ELb0ELb0ELb1ELb0ELb1ELb1EEEEEEEEEvNT_6ParamsE,"",@"SHT_CUDA_INFO"
	.sectionflags	@""
	.align	4


	//----- nvinfo : EIATTR_CUDA_API_VERSION
	.align		4
        /*0000*/ 	.byte	0x04, 0x37
        /*0002*/ 	.short	(.L_78 - .L_77)
.L_77:
        /*0004*/ 	.word	0x00000082


	//----- nvinfo : EIATTR_KPARAM_INFO
	.align		4
.L_78:
        /*0008*/ 	.byte	0x04, 0x17
        /*000a*/ 	.short	(.L_80 - .L_79)
.L_79:
        /*000c*/ 	.word	0x00000000
        /*0010*/ 	.short	0x0000
        /*0012*/ 	.short	0x0000
        /*0014*/ 	.byte	0x00, 0xf0, 0x01, 0x28


	//----- nvinfo : EIATTR_SPARSE_MMA_MASK
	.align		4
.L_80:
        /*0018*/ 	.byte	0x03, 0x50
        /*001a*/ 	.short	0x0000


	//----- nvinfo : EIATTR_MAXREG_COUNT
	.align		4
        /*001c*/ 	.byte	0x03, 0x1b
        /*001e*/ 	.short	0x0080


	//----- nvinfo : EIATTR_MERCURY_ISA_VERSION
	.align		4
        /*0020*/ 	.byte	0x03, 0x5f
        /*0022*/ 	.short	0x0101


	//----- nvinfo : EIATTR_VRC_CTA_INIT_COUNT
	.align		4
        /*0024*/ 	.byte	0x02, 0x4a
	.zero		1
	.zero		1


	//----- nvinfo : EIATTR_EXIT_INSTR_OFFSETS
	.align		4
        /*0028*/ 	.byte	0x04, 0x1c
        /*002a*/ 	.short	(.L_82 - .L_81)


	//   ....[0]....
.L_81:
        /*002c*/ 	.word	0x00000010


	//----- nvinfo : EIATTR_MAX_THREADS
	.align		4
.L_82:
        /*0030*/ 	.byte	0x04, 0x05
        /*0032*/ 	.short	(.L_84 - .L_83)
.L_83:
        /*0034*/ 	.word	0x00000200
        /*0038*/ 	.word	0x00000001
        /*003c*/ 	.word	0x00000001


	//----- nvinfo : EIATTR_CBANK_PARAM_SIZE
	.align		4
.L_84:
        /*0040*/ 	.byte	0x03, 0x19
        /*0042*/ 	.short	0x0a00


	//----- nvinfo : EIATTR_PARAM_CBANK
	.align		4
        /*0044*/ 	.byte	0x04, 0x0a
        /*0046*/ 	.short	(.L_86 - .L_85)
	.align		4
.L_85:
        /*0048*/ 	.word	index@(.nv.constant0._ZN7cutlass13device_kernelIN5flash11enable_sm90INS1_16FlashAttnFwdSm90INS1_25CollectiveMainloopFwdSm90ILi2EN4cute5tupleIJNS5_1CILi1EEES8_S8_EEENS6_IJNS7_ILi192EEENS7_ILi128EEENS7_ILi96EEEEEELi96ENS_12float_e4m3_tEfNS_4arch4Sm90ELb0ELb0ELb0ELb1ELb0ELb0ELb0ELb1ELb1ELb0ELb0ELb0EEENS1_21CollectiveEpilogueFwdINS6_IJSA_SC_SB_EEES9_NS_10bfloat16_tESG_Li384ELb1ELb0ELb0ELb1EEENS1_36VarlenDynamicPersistentTileSchedulerILi192ELi128ELi384ELi128ELb0ELb0ELb1ELb0ELb1ELb1EEEEEEEEEvNT_6ParamsE)
        /*004c*/ 	.short	0x0380
        /*004e*/ 	.short	0x0a00


	//----- nvinfo : EIATTR_SW_WAR
	.align		4
.L_86:
        /*0050*/ 	.byte	0x04, 0x36
        /*0052*/ 	.short	(.L_88 - .L_87)
.L_87:
        /*0054*/ 	.word	0x00000008
.L_88:


//--------------------- .nv.info._ZN7cutlass13device_kernelIN5flash11enable_sm90INS1_16FlashAttnFwdSm90INS1_25CollectiveMainloopFwdSm90ILi2EN4cute5tupleIJNS5_1CILi1EEES8_S8_EEENS6_IJNS7_ILi192EEENS7_ILi128EEENS7_ILi96EEEEEELi96ENS_12float_e4m3_tEfNS_4arch4Sm90ELb0ELb0ELb0ELb1ELb0ELb1ELb0ELb1ELb1ELb0ELb0ELb0EEENS1_21CollectiveEpilogueFwdINS6_IJSA_SC_SB_EEES9_NS_10bfloat16_tESG_Li384ELb1ELb0ELb0ELb1EEENS1_36VarlenDynamicPersistentTileSchedulerILi192ELi128ELi384ELi128ELb0ELb0ELb1ELb0ELb1ELb1EEEEEEEEEvNT_6ParamsE --------------------------
	.section	.nv.info._ZN7cutlass13device_kernelIN5flash11enable_sm90INS1_16FlashAttnFwdSm90INS1_25CollectiveMainloopFwdSm90ILi2EN4cute5tupleIJNS5_1CILi1EEES8_S8_EEENS6_IJNS7_ILi192EEENS7_ILi128EEENS7_ILi96EEEEEELi96ENS_12float_e4m3_tEfNS_4arch4Sm90ELb0ELb0ELb0ELb1ELb0ELb1ELb0ELb1ELb1ELb0ELb0ELb0EEENS1_21CollectiveEpilogueFwdINS6_IJSA_SC_SB_EEES9_NS_10bfloat16_tESG_Li384ELb1ELb0ELb0ELb1EEENS1_36VarlenDynamicPersistentTileSchedulerILi192ELi128ELi384ELi128ELb0ELb0ELb1ELb0ELb1ELb1EEEEEEEEEvNT_6ParamsE,"",@"SHT_CUDA_INFO"
	.sectionflags	@""
	.align	4


	//----- nvinfo : EIATTR_CUDA_API_VERSION
	.align		4
        /*0000*/ 	.byte	0x04, 0x37
        /*0002*/ 	.short	(.L_90 - .L_89)
.L_89:
        /*0004*/ 	.word	0x00000082


	//----- nvinfo : EIATTR_KPARAM_INFO
	.align		4
.L_90:
        /*0008*/ 	.byte	0x04, 0x17
        /*000a*/ 	.short	(.L_92 - .L_91)
.L_91:
        /*000c*/ 	.word	0x00000000
        /*0010*/ 	.short	0x0000
        /*0012*/ 	.short	0x0000
        /*0014*/ 	.byte	0x00, 0xf0, 0x01, 0x28


	//----- nvinfo : EIATTR_SPARSE_MMA_MASK
	.align		4
.L_92:
        /*0018*/ 	.byte	0x03, 0x50
        /*001a*/ 	.short	0x0000


	//----- nvinfo : EIATTR_MAXREG_COUNT
	.align		4
        /*001c*/ 	.byte	0x03, 0x1b
        /*001e*/ 	.short	0x0080


	//----- nvinfo : EIATTR_MERCURY_ISA_VERSION
	.align		4
        /*0020*/ 	.byte	0x03, 0x5f
        /*0022*/ 	.short	0x0101


	//----- nvinfo : EIATTR_VRC_CTA_INIT_COUNT
	.align		4
        /*0024*/ 	.byte	0x02, 0x4a
	.zero		1
	.zero		1


	//----- nvinfo : EIATTR_EXIT_INSTR_OFFSETS
	.align		4
        /*0028*/ 	.byte	0x04, 0x1c
        /*002a*/ 	.short	(.L_94 - .L_93)


	//   ....[0]....
.L_93:
        /*002c*/ 	.word	0x00000010


	//----- nvinfo : EIATTR_MAX_THREADS
	.align		4
.L_94:
        /*0030*/ 	.byte	0x04, 0x05
        /*0032*/ 	.short	(.L_96 - .L_95)
.L_95:
        /*0034*/ 	.word	0x00000200
        /*0038*/ 	.word	0x00000001
        /*003c*/ 	.word	0x00000001


	//----- nvinfo : EIATTR_CBANK_PARAM_SIZE
	.align		4
.L_96:
        /*0040*/ 	.byte	0x03, 0x19
        /*0042*/ 	.short	0x0a00


	//----- nvinfo : EIATTR_PARAM_CBANK
	.align		4
        /*0044*/ 	.byte	0x04, 0x0a
        /*0046*/ 	.short	(.L_98 - .L_97)
	.align		4
.L_97:
        /*0048*/ 	.word	index@(.nv.constant0._ZN7cutlass13device_kernelIN5flash11enable_sm90INS1_16FlashAttnFwdSm90INS1_25CollectiveMainloopFwdSm90ILi2EN4cute5tupleIJNS5_1CILi1EEES8_S8_EEENS6_IJNS7_ILi192EEENS7_ILi128EEENS7_ILi96EEEEEELi96ENS_12float_e4m3_tEfNS_4arch4Sm90ELb0ELb0ELb0ELb1ELb0ELb1ELb0ELb1ELb1ELb0ELb0ELb0EEENS1_21CollectiveEpilogueFwdINS6_IJSA_SC_SB_EEES9_NS_10bfloat16_tESG_Li384ELb1ELb0ELb0ELb1EEENS1_36VarlenDynamicPersistentTileSchedulerILi192ELi128ELi384ELi128ELb0ELb0ELb1ELb0ELb1ELb1EEEEEEEEEvNT_6ParamsE)
        /*004c*/ 	.short	0x0380
        /*004e*/ 	.short	0x0a00


	//----- nvinfo : EIATTR_SW_WAR
	.align		4
.L_98:
        /*0050*/ 	.byte	0x04, 0x36
        /*0052*/ 	.short	(.L_100 - .L_99)
.L_99:
        /*0054*/ 	.word	0x00000008
.L_100:


//--------------------- .nv.info._ZN7cutlass13device_kernelIN5flash11enable_sm90INS1_16FlashAttnFwdSm90INS1_25CollectiveMainloopFwdSm90ILi2EN4cute5tupleIJNS5_1CILi1EEES8_S8_EEENS6_IJNS7_ILi192EEENS7_ILi128EEENS7_ILi96EEEEEELi96ENS_12float_e4m3_tEfNS_4arch4Sm90ELb0ELb1ELb0ELb0ELb0ELb0ELb0ELb1ELb1ELb0ELb0ELb0EEENS1_21CollectiveEpilogueFwdINS6_IJSA_SC_SB_EEES9_NS_10bfloat16_tESG_Li384ELb0ELb0ELb0ELb1EEENS1_30DynamicPersistentTileSchedulerILi384ELi128ELb0ELb0ELb1EEEEEEEEEvNT_6ParamsE --------------------------
	.section	.nv.info._ZN7cutlass13device_kernelIN5flash11enable_sm90INS1_16FlashAttnFwdSm90INS1_25CollectiveMainloopFwdSm90ILi2EN4cute5tupleIJNS5_1CILi1EEES8_S8_EEENS6_IJNS7_ILi192EEENS7_ILi128EEENS7_ILi96EEEEEELi96ENS_12float_e4m3_tEfNS_4arch4Sm90ELb0ELb1ELb0ELb0ELb0ELb0ELb0ELb1ELb1ELb0ELb0ELb0EEENS1_21CollectiveEpilogueFwdINS6_IJSA_SC_SB_EEES9_NS_10bfloat16_tESG_Li384ELb0ELb0ELb0ELb1EEENS1_30DynamicPersistentTileSchedulerILi384ELi128ELb0ELb0ELb1EEEEEEEEEvNT_6ParamsE,"",@"SHT_CUDA_INFO"
	.sectionflags	@""
	.align	4


	//----- nvinfo : EIATTR_CUDA_API_VERSION
	.align		4
        /*0000*/ 	.byte	0x04, 0x37
        /*0002*/ 	.short	(.L_102 - .L_101)
.L_101:
        /*0004*/ 	.word	0x00000082


	//----- nvinfo : EIATTR_KPARAM_INFO
	.align		4
.L_102:
        /*0008*/ 	.byte	0x04, 0x17
        /*000a*/ 	.short	(.L_104 - .L_103)
.L_103:
        /*000c*/ 	.word	0x00000000
        /*0010*/ 	.short	0x0000
        /*0012*/ 	.short	0x0000
        /*0014*/ 	.byte	0x00, 0xf0, 0x01, 0x2e


	//----- nvinfo : EIATTR_SPARSE_MMA_MASK
	.align		4
.L_104:
        /*0018*/ 	.byte	0x03, 0x50
        /*001a*/ 	.short	0x0000


	//----- nvinfo : EIATTR_MAXREG_COUNT
	.align		4
        /*001c*/ 	.byte	0x03, 0x1b
        /*001e*/ 	.short	0x0080


	//----- nvinfo : EIATTR_MERCURY_ISA_VERSION
	.align		4
        /*0020*/ 	.byte	0x03, 0x5f
        /*0022*/ 	.short	0x0101


	//----- nvinfo : EIATTR_VRC_CTA_INIT_COUNT
	.align		4
        /*0024*/ 	.byte	0x02, 0x4a
	.zero		1
	.zero		1


	//----- nvinfo : EIATTR_EXIT_INSTR_OFFSETS
	.align		4
        /*0028*/ 	.byte	0x04, 0x1c
        /*002a*/ 	.short	(.L_106 - .L_105)


	//   ....[0]....
.L_105:
        /*002c*/ 	.word	0x00000010


	//----- nvinfo : EIATTR_MAX_THREADS
	.align		4
.L_106:
        /*0030*/ 	.byte	0x04, 0x05
        /*0032*/ 	.short	(.L_108 - .L_107)
.L_107:
        /*0034*/ 	.word	0x00000200
        /*0038*/ 	.word	0x00000001
        /*003c*/ 	.word	0x00000001


	//----- nvinfo : EIATTR_CBANK_PARAM_SIZE
	.align		4
.L_108:
        /*0040*/ 	.byte	0x03, 0x19
        /*0042*/ 	.short	0x0b80


	//----- nvinfo : EIATTR_PARAM_CBANK
	.align		4
        /*0044*/ 	.byte	0x04, 0x0a
        /*0046*/ 	.short	(.L_110 - .L_109)
	.align		4
.L_109:
        /*0048*/ 	.word	index@(.nv.constant0._ZN7cutlass13device_kernelIN5flash11enable_sm90INS1_16FlashAttnFwdSm90INS1_25CollectiveMainloopFwdSm90ILi2EN4cute5tupleIJNS5_1CILi1EEES8_S8_EEENS6_IJNS7_ILi192EEENS7_ILi128EEENS7_ILi96EEEEEELi96ENS_12float_e4m3_tEfNS_4arch4Sm90ELb0ELb1ELb0ELb0ELb0ELb0ELb0ELb1ELb1ELb0ELb0ELb0EEENS1_21CollectiveEpilogueFwdINS6_IJSA_SC_SB_EEES9_NS_10bfloat16_tESG_Li384ELb0ELb0ELb0ELb1EEENS1_30DynamicPersistentTileSchedulerILi384ELi128ELb0ELb0ELb1EEEEEEEEEvNT_6ParamsE)
        /*004c*/ 	.short	0x0380
        /*004e*/ 	.short	0x0b80


	//----- nvinfo : EIATTR_SW_WAR
	.align		4
.L_110:
        /*0050*/ 	.byte	0x04, 0x36
        /*0052*/ 	.short	(.L_112 - .L_111)
.L_111:
        /*0054*/ 	.word	0x00000008
.L_112:


//--------------------- .nv.info._ZN7cutlass13device_kernelIN5flash11enable_sm90INS1_16FlashAttnFwdSm90INS1_25CollectiveMainloopFwdSm90ILi2EN4cute5tupleIJNS5_1CILi1EEES8_S8_EEENS6_IJNS7_ILi192EEENS7_ILi128EEENS7_ILi96EEEEEELi96ENS_12float_e4m3_tEfNS_4arch4Sm90ELb0ELb1ELb0ELb1ELb0ELb0ELb0ELb1ELb1ELb0ELb0ELb0EEENS1_21CollectiveEpilogueFwdINS6_IJSA_SC_SB_EEES9_NS_10bfloat16_tESG_Li384ELb1ELb0ELb0ELb1EEENS1_36VarlenDynamicPersistentTileSchedulerILi192ELi128ELi384ELi128ELb0ELb0ELb1ELb1ELb0ELb1EEEEEEEEEvNT_6ParamsE --------------------------
	.section	.nv.info._ZN7cutlass13device_kernelIN5flash11enable_sm90INS1_16FlashAttnFwdSm90INS1_25CollectiveMainloopFwdSm90ILi2EN4cute5tupleIJNS5_1CILi1EEES8_S8_EEENS6_IJNS7_ILi192EEENS7_ILi128EEENS7_ILi96EEEEEELi96ENS_12float_e4m3_tEfNS_4arch4Sm90ELb0ELb1ELb0ELb1ELb0ELb0ELb0ELb1ELb1ELb0ELb0ELb0EEENS1_21CollectiveEpilogueFwdINS6_IJSA_SC_SB_EEES9_NS_10bfloat16_tESG_Li384ELb1ELb0ELb0ELb1EEENS1_36VarlenDynamicPersistentTileSchedulerILi192ELi128ELi384ELi128ELb0ELb0ELb1ELb1ELb0ELb1EEEEEEEEEvNT_6ParamsE,"",@"SHT_CUDA_INFO"
	.sectionflags	@""
	.align	4


	//----- nvinfo : EIATTR_CUDA_API_VERSION
	.align		4
        /*0000*/ 	.byte	0x04, 0x37
        /*0002*/ 	.short	(.L_114 - .L_113)
.L_113:
        /*0004*/ 	.word	0x00000082


	//----- nvinfo : EIATTR_KPARAM_INFO
	.align		4
.L_114:
        /*0008*/ 	.byte	0x04, 0x17
        /*000a*/ 	.short	(.L_116 - .L_115)
.L_115:
        /*000c*/ 	.word	0x00000000
        /*0010*/ 	.short	0x0000
        /*0012*/ 	.short	0x0000
        /*0014*/ 	.byte	0x00, 0xf0, 0x01, 0x28


	//----- nvinfo : EIATTR_SPARSE_MMA_MASK
	.align		4
.L_116:
        /*0018*/ 	.byte	0x03, 0x50
        /*001a*/ 	.short	0x0000


	//----- nvinfo : EIATTR_MAXREG_COUNT
	.align		4
        /*001c*/ 	.byte	0x03, 0x1b
        /*001e*/ 	.short	0x0080


	//----- nvinfo : EIATTR_MERCURY_ISA_VERSION
	.align		4
        /*0020*/ 	.byte	0x03, 0x5f
        /*0022*/ 	.short	0x0101


	//----- nvinfo : EIATTR_VRC_CTA_INIT_COUNT
	.align		4
        /*0024*/ 	.byte	0x02, 0x4a
	.zero		1
	.zero		1


	//----- nvinfo : EIATTR_EXIT_INSTR_OFFSETS
	.align		4
        /*0028*/ 	.byte	0x04, 0x1c
        /*002a*/ 	.short	(.L_118 - .L_117)


	//   ....[0]....
.L_117:
        /*002c*/ 	.word	0x00000010


	//----- nvinfo : EIATTR_MAX_THREADS
	.align		4
.L_118:
        /*0030*/ 	.byte	0x04, 0x05
        /*0032*/ 	.short	(.L_120 - .L_119)
.L_119:
        /*0034*/ 	.word	0x00000200
        /*0038*/ 	.word	0x00000001
        /*003c*/ 	.word	0x00000001


	//----- nvinfo : EIATTR_CBANK_PARAM_SIZE
	.align		4
.L_120:
        /*0040*/ 	.byte	0x03, 0x19
        /*0042*/ 	.short	0x0a00


	//----- nvinfo : EIATTR_PARAM_CBANK
	.align		4
        /*0044*/ 	.byte	0x04, 0x0a
        /*0046*/ 	.short	(.L_122 - .L_121)
	.align		4
.L_121:
        /*0048*/ 	.word	index@(.nv.constant0._ZN7cutlass13device_kernelIN5flash11enable_sm90INS1_16FlashAttnFwdSm90INS1_25CollectiveMainloopFwdSm90ILi2EN4cute5tupleIJNS5_1CILi1EEES8_S8_EEENS6_IJNS7_ILi192EEENS7_ILi128EEENS7_ILi96EEEEEELi96ENS_12float_e4m3_tEfNS_4arch4Sm90ELb0ELb1ELb0ELb1ELb0ELb0ELb0ELb1ELb1ELb0ELb0ELb0EEENS1_21CollectiveEpilogueFwdINS6_IJSA_SC_SB_EEES9_NS_10bfloat16_tESG_Li384ELb1ELb0ELb0ELb1EEENS1_36VarlenDynamicPersistentTileSchedulerILi192ELi128ELi384ELi128ELb0ELb0ELb1ELb1ELb0ELb1EEEEEEEEEvNT_6ParamsE)
        /*004c*/ 	.short	0x0380
        /*004e*/ 	.short	0x0a00


	//----- nvinfo : EIATTR_SW_WAR
	.align		4
.L_122:
        /*0050*/ 	.byte	0x04, 0x36
        /*0052*/ 	.short	(.L_124 - .L_123)
.L_123:
        /*0054*/ 	.word	0x00000008
.L_124:


//--------------------- .nv.info._ZN7cutlass13device_kernelIN5flash11enable_sm90INS1_16FlashAttnFwdSm90INS1_25CollectiveMainloopFwdSm90ILi2EN4cute5tupleIJNS5_1CILi1EEES8_S8_EEENS6_IJNS7_ILi192EEENS7_ILi128EEENS7_ILi96EEEEEELi96ENS_12float_e4m3_tEfNS_4arch4Sm90ELb0ELb1ELb0ELb1ELb0ELb1ELb0ELb1ELb1ELb0ELb0ELb0EEENS1_21CollectiveEpilogueFwdINS6_IJSA_SC_SB_EEES9_NS_10bfloat16_tESG_Li384ELb1ELb0ELb0ELb1EEENS1_36VarlenDynamicPersistentTileSchedulerILi192ELi128ELi384ELi128ELb0ELb0ELb1ELb1ELb0ELb1EEEEEEEEEvNT_6ParamsE --------------------------
	.section	.nv.info._ZN7cutlass13device_kernelIN5flash11enable_sm90INS1_16FlashAttnFwdSm90INS1_25CollectiveMainloopFwdSm90ILi2EN4cute5tupleIJNS5_1CILi1EEES8_S8_EEENS6_IJNS7_ILi192EEENS7_ILi128EEENS7_ILi96EEEEEELi96ENS_12float_e4m3_tEfNS_4arch4Sm90ELb0ELb1ELb0ELb1ELb0ELb1ELb0ELb1ELb1ELb0ELb0ELb0EEENS1_21CollectiveEpilogueFwdINS6_IJSA_SC_SB_EEES9_NS_10bfloat16_tESG_Li384ELb1ELb0ELb0ELb1EEENS1_36VarlenDynamicPersistentTileSchedulerILi192ELi128ELi384ELi128ELb0ELb0ELb1ELb1ELb0ELb1EEEEEEEEEvNT_6ParamsE,"",@"SHT_CUDA_INFO"
	.sectionflags	@""
	.align	4


	//----- nvinfo : EIATTR_CUDA_API_VERSION
	.align		4
        /*0000*/ 	.byte	0x04, 0x37
        /*0002*/ 	.short	(.L_126 - .L_125)
.L_125:
        /*0004*/ 	.word	0x00000082


	//----- nvinfo : EIATTR_KPARAM_INFO
	.align		4
.L_126:
        /*0008*/ 	.byte	0x04, 0x17
        /*000a*/ 	.short	(.L_128 - .L_127)
.L_127:
        /*000c*/ 	.word	0x00000000
        /*0010*/ 	.short	0x0000
        /*0012*/ 	.short	0x0000
        /*0014*/ 	.byte	0x00, 0xf0, 0x01, 0x28


	//----- nvinfo : EIATTR_SPARSE_MMA_MASK
	.align		4
.L_128:
        /*0018*/ 	.byte	0x03, 0x50
        /*001a*/ 	.short	0x0000


	//----- nvinfo : EIATTR_MAXREG_COUNT
	.align		4
        /*001c*/ 	.byte	0x03, 0x1b
        /*001e*/ 	.short	0x0080


	//----- nvinfo : EIATTR_MERCURY_ISA_VERSION
	.align		4
        /*0020*/ 	.byte	0x03, 0x5f
        /*0022*/ 	.short	0x0101


	//----- nvinfo : EIATTR_VRC_CTA_INIT_COUNT
	.align		4
        /*0024*/ 	.byte	0x02, 0x4a
	.zero		1
	.zero		1


	//----- nvinfo : EIATTR_EXIT_INSTR_OFFSETS
	.align		4
        /*0028*/ 	.byte	0x04, 0x1c
        /*002a*/ 	.short	(.L_130 - .L_129)


	//   ....[0]....
.L_129:
        /*002c*/ 	.word	0x00000010


	//----- nvinfo : EIATTR_MAX_THREADS
	.align		4
.L_130:
        /*0030*/ 	.byte	0x04, 0x05
        /*0032*/ 	.short	(.L_132 - .L_131)
.L_131:
        /*0034*/ 	.word	0x00000200
        /*0038*/ 	.word	0x00000001
        /*003c*/ 	.word	0x00000001


	//----- nvinfo : EIATTR_CBANK_PARAM_SIZE
	.align		4
.L_132:
        /*0040*/ 	.byte	0x03, 0x19
        /*0042*/ 	.short	0x0a00


	//----- nvinfo : EIATTR_PARAM_CBANK
	.align		4
        /*0044*/ 	.byte	0x04, 0x0a
        /*0046*/ 	.short	(.L_134 - .L_133)
	.align		4
.L_133:
        /*0048*/ 	.word	index@(.nv.constant0._ZN7cutlass13device_kernelIN5flash11enable_sm90INS1_16FlashAttnFwdSm90INS1_25CollectiveMainloopFwdSm90ILi2EN4cute5tupleIJNS5_1CILi1EEES8_S8_EEENS6_IJNS7_ILi192EEENS7_ILi128EEENS7_ILi96EEEEEELi96ENS_12float_e4m3_tEfNS_4arch4Sm90ELb0ELb1ELb0ELb1ELb0ELb1ELb0ELb1ELb1ELb0ELb0ELb0EEENS1_21CollectiveEpilogueFwdINS6_IJSA_SC_SB_EEES9_NS_10bfloat16_tESG_Li384ELb1ELb0ELb0ELb1EEENS1_36VarlenDynamicPersistentTileSchedulerILi192ELi128ELi384ELi128ELb0ELb0ELb1ELb1ELb0ELb1EEEEEEEEEvNT_6ParamsE)
        /*004c*/ 	.short	0x0380
        /*004e*/ 	.short	0x0a00


	//----- nvinfo : EIATTR_SW_WAR
	.align		4
.L_134:
        /*0050*/ 	.byte	0x04, 0x36
        /*0052*/ 	.short	(.L_136 - .L_135)
.L_135:
        /*0054*/ 	.word	0x00000008
.L_136:


//--------------------- .nv.info._ZN7cutlass13device_kernelIN5flash11enable_sm90INS1_16FlashAttnFwdSm90INS1_25CollectiveMainloopFwdSm90ILi2EN4cute5tupleIJNS5_1CILi1EEES8_S8_EEENS6_IJNS7_ILi192EEENS7_ILi128EEENS7_ILi96EEEEEELi96ENS_12float_e4m3_tEfNS_4arch4Sm90ELb1ELb0ELb0ELb0ELb0ELb0ELb0ELb1ELb1ELb0ELb0ELb0EEENS1_21CollectiveEpilogueFwdINS6_IJSA_SC_SB_EEES9_NS_10bfloat16_tESG_Li384ELb0ELb0ELb0ELb1EEENS1_30DynamicPersistentTileSchedulerILi384ELi128ELb0ELb0ELb1EEEEEEEEEvNT_6ParamsE --------------------------
	.section	.nv.info._ZN7cutlass13device_kernelIN5flash11enable_sm90INS1_16FlashAttnFwdSm90INS1_25CollectiveMainloopFwdSm90ILi2EN4cute5tupleIJNS5_1CILi1EEES8_S8_EEENS6_IJNS7_ILi192EEENS7_ILi128EEENS7_ILi96EEEEEELi96ENS_12float_e4m3_tEfNS_4arch4Sm90ELb1ELb0ELb0ELb0ELb0ELb0ELb0ELb1ELb1ELb0ELb0ELb0EEENS1_21CollectiveEpilogueFwdINS6_IJSA_SC_SB_EEES9_NS_10bfloat16_tESG_Li384ELb0ELb0ELb0ELb1EEENS1_30DynamicPersistentTileSchedulerILi384ELi128ELb0ELb0ELb1EEEEEEEEEvNT_6ParamsE,"",@"SHT_CUDA_INFO"
	.sectionflags	@""
	.align	4


	//----- nvinfo : EIATTR_CUDA_API_VERSION
	.align		4
        /*0000*/ 	.byte	0x04, 0x37
        /*0002*/ 	.short	(.L_138 - .L_137)
.L_137:
        /*0004*/ 	.word	0x00000082


	//----- nvinfo : EIATTR_KPARAM_INFO
	.align		4
.L_138:
        /*0008*/ 	.byte	0x04, 0x17
        /*000a*/ 	.short	(.L_140 - .L_139)
.L_139:
        /*000c*/ 	.word	0x00000000
        /*0010*/ 	.short	0x0000
        /*0012*/ 	.short	0x0000
        /*0014*/ 	.byte	0x00, 0xf0, 0x01, 0x2e


	//----- nvinfo : EIATTR_SPARSE_MMA_MASK
	.align		4
.L_140:
        /*0018*/ 	.byte	0x03, 0x50
        /*001a*/ 	.short	0x0000


	//----- nvinfo : EIATTR_MAXREG_COUNT
	.align		4
        /*001c*/ 	.byte	0x03, 0x1b
        /*001e*/ 	.short	0x0080


	//----- nvinfo : EIATTR_MERCURY_ISA_VERSION
	.align		4
        /*0020*/ 	.byte	0x03, 0x5f
        /*0022*/ 	.short	0x0101


	//----- nvinfo : EIATTR_VRC_CTA_INIT_COUNT
	.align		4
        /*0024*/ 	.byte	0x02, 0x4a
	.zero		1
	.zero		1


	//----- nvinfo : EIATTR_EXIT_INSTR_OFFSETS
	.align		4
        /*0028*/ 	.byte	0x04, 0x1c
        /*002a*/ 	.short	(.L_142 - .L_141)


	//   ....[0]....
.L_141:
        /*002c*/ 	.word	0x00000010


	//----- nvinfo : EIATTR_MAX_THREADS
	.align		4
.L_142:
        /*0030*/ 	.byte	0x04, 0x05
        /*0032*/ 	.short	(.L_144 - .L_143)
.L_143:
        /*0034*/ 	.word	0x00000200
        /*0038*/ 	.word	0x00000001
        /*003c*/ 	.word	0x00000001


	//----- nvinfo : EIATTR_CBANK_PARAM_SIZE
	.align		4
.L_144:
        /*0040*/ 	.byte	0x03, 0x19
        /*0042*/ 	.short	0x0b80


	//----- nvinfo : EIATTR_PARAM_CBANK
	.align		4
        /*0044*/ 	.byte	0x04, 0x0a
        /*0046*/ 	.short	(.L_146 - .L_145)
	.align		4
.L_145:
        /*0048*/ 	.word	index@(.nv.constant0._ZN7cutlass13device_kernelIN5flash11enable_sm90INS1_16FlashAttnFwdSm90INS1_25CollectiveMainloopFwdSm90ILi2EN4cute5tupleIJNS5_1CILi1EEES8_S8_EEENS6_IJNS7_ILi192EEENS7_ILi128EEENS7_ILi96EEEEEELi96ENS_12float_e4m3_tEfNS_4arch4Sm90ELb1ELb0ELb0ELb0ELb0ELb0ELb0ELb1ELb1ELb0ELb0ELb0EEENS1_21CollectiveEpilogueFwdINS6_IJSA_SC_SB_EEES9_NS_10bfloat16_tESG_Li384ELb0ELb0ELb0ELb1EEENS1_30DynamicPersistentTileSchedulerILi384ELi128ELb0ELb0ELb1EEEEEEEEEvNT_6ParamsE)
        /*004c*/ 	.short	0x0380
        /*004e*/ 	.short	0x0b80


	//----- nvinfo : EIATTR_SW_WAR
	.align		4
.L_146:
        /*0050*/ 	.byte	0x04, 0x36
        /*0052*/ 	.short	(.L_148 - .L_147)
.L_147:
        /*0054*/ 	.word	0x00000008
.L_148:


//--------------------- .nv.info._ZN7cutlass13device_kernelIN5flash11enable_sm90INS1_16FlashAttnFwdSm90INS1_25CollectiveMainloopFwdSm90ILi2EN4cute5tupleIJNS5_1CILi1EEES8_S8_EEENS6_IJNS7_ILi192EEENS7_ILi128EEENS7_ILi96EEEEEELi96ENS_12float_e4m3_tEfNS_4arch4Sm90ELb1ELb0ELb0ELb1ELb0ELb0ELb0ELb1ELb1ELb0ELb0ELb0EEENS1_21CollectiveEpilogueFwdINS6_IJSA_SC_SB_EEES9_NS_10bfloat16_tESG_Li384ELb1ELb0ELb0ELb1EEENS1_36VarlenDynamicPersistentTileSchedulerILi192ELi128ELi384ELi128ELb0ELb0ELb1ELb1ELb1ELb1EEEEEEEEEvNT_6ParamsE --------------------------
	.section	.nv.info._ZN7cutlass13device_kernelIN5flash11enable_sm90INS1_16FlashAttnFwdSm90INS1_25CollectiveMainloopFwdSm90ILi2EN4cute5tupleIJNS5_1CILi1EEES8_S8_EEENS6_IJNS7_ILi192EEENS7_ILi128EEENS7_ILi96EEEEEELi96ENS_12float_e4m3_tEfNS_4arch4Sm90ELb1ELb0ELb0ELb1ELb0ELb0ELb0ELb1ELb1ELb0ELb0ELb0EEENS1_21CollectiveEpilogueFwdINS6_IJSA_SC_SB_EEES9_NS_10bfloat16_tESG_Li384ELb1ELb0ELb0ELb1EEENS1_36VarlenDynamicPersistentTileSchedulerILi192ELi128ELi384ELi128ELb0ELb0ELb1ELb1ELb1ELb1EEEEEEEEEvNT_6ParamsE,"",@"SHT_CUDA_INFO"
	.sectionflags	@""
	.align	4


	//----- nvinfo : EIATTR_CUDA_API_VERSION
	.align		4
        /*0000*/ 	.byte	0x04, 0x37
        /*0002*/ 	.short	(.L_150 - .L_149)
.L_149:
        /*0004*/ 	.word	0x00000082


	//----- nvinfo : EIATTR_KPARAM_INFO
	.align		4
.L_150:
        /*0008*/ 	.byte	0x04, 0x17
        /*000a*/ 	.short	(.L_152 - .L_151)
.L_151:
        /*000c*/ 	.word	0x00000000
        /*0010*/ 	.short	0x0000
        /*0012*/ 	.short	0x0000
        /*0014*/ 	.byte	0x00, 0xf0, 0x01, 0x28


	//----- nvinfo : EIATTR_SPARSE_MMA_MASK
	.align		4
.L_152:
        /*0018*/ 	.byte	0x03, 0x50
        /*001a*/ 	.short	0x0000


	//----- nvinfo : EIATTR_MAXREG_COUNT
	.align		4
        /*001c*/ 	.byte	0x03, 0x1b
        /*001e*/ 	.short	0x0080


	//----- nvinfo : EIATTR_MERCURY_ISA_VERSION
	.align		4
        /*0020*/ 	.byte	0x03, 0x5f
        /*0022*/ 	.short	0x0101


	//----- nvinfo : EIATTR_VRC_CTA_INIT_COUNT
	.align		4
        /*0024*/ 	.byte	0x02, 0x4a
	.zero		1
	.zero		1


	//----- nvinfo : EIATTR_EXIT_INSTR_OFFSETS
	.align		4
        /*0028*/ 	.byte	0x04, 0x1c
        /*002a*/ 	.short	(.L_154 - .L_153)


	//   ....[0]....
.L_153:
        /*002c*/ 	.word	0x00000010


	//----- nvinfo : EIATTR_MAX_THREADS
	.align		4
.L_154:
        /*0030*/ 	.byte	0x04, 0x05
        /*0032*/ 	.short	(.L_156 - .L_155)
.L_155:
        /*0034*/ 	.word	0x00000200
        /*0038*/ 	.word	0x00000001
        /*003c*/ 	.word	0x00000001


	//----- nvinfo : EIATTR_CBANK_PARAM_SIZE
	.align		4
.L_156:
        /*0040*/ 	.byte	0x03, 0x19
        /*0042*/ 	.short	0x0a00


	//----- nvinfo : EIATTR_PARAM_CBANK
	.align		4
        /*0044*/ 	.byte	0x04, 0x0a
        /*0046*/ 	.short	(.L_158 - .L_157)
	.align		4
.L_157:
        /*0048*/ 	.word	index@(.nv.constant0._ZN7cutlass13device_kernelIN5flash11enable_sm90INS1_16FlashAttnFwdSm90INS1_25CollectiveMainloopFwdSm90ILi2EN4cute5tupleIJNS5_1CILi1EEES8_S8_EEENS6_IJNS7_ILi192EEENS7_ILi128EEENS7_ILi96EEEEEELi96ENS_12float_e4m3_tEfNS_4arch4Sm90ELb1ELb0ELb0ELb1ELb0ELb0ELb0ELb1ELb1ELb0ELb0ELb0EEENS1_21CollectiveEpilogueFwdINS6_IJSA_SC_SB_EEES9_NS_10bfloat16_tESG_Li384ELb1ELb0ELb0ELb1EEENS1_36VarlenDynamicPersistentTileSchedulerILi192ELi128ELi384ELi128ELb0ELb0ELb1ELb1ELb1ELb1EEEEEEEEEvNT_6ParamsE)
        /*004c*/ 	.short	0x0380
        /*004e*/ 	.short	0x0a00


	//----- nvinfo : EIATTR_SW_WAR
	.align		4
.L_158:
        /*0050*/ 	.byte	0x04, 0x36
        /*0052*/ 	.short	(.L_160 - .L_159)
.L_159:
        /*0054*/ 	.word	0x00000008
.L_160:


//--------------------- .nv.info._ZN7cutlass13device_kernelIN5flash11enable_sm90INS1_16FlashAttnFwdSm90INS1_25CollectiveMainloopFwdSm90ILi2EN4cute5tupleIJNS5_1CILi1EEES8_S8_EEENS6_IJNS7_ILi192EEENS7_ILi128EEENS7_ILi96EEEEEELi96ENS_12float_e4m3_tEfNS_4arch4Sm90ELb1ELb0ELb0ELb1ELb0ELb1ELb0ELb1ELb1ELb0ELb0ELb0EEENS1_21CollectiveEpilogueFwdINS6_IJSA_SC_SB_EEES9_NS_10bfloat16_tESG_Li384ELb1ELb0ELb0ELb1EEENS1_36VarlenDynamicPersistentTileSchedulerILi192ELi128ELi384ELi128ELb0ELb0ELb1ELb1ELb1ELb1EEEEEEEEEvNT_6ParamsE --------------------------
	.section	.nv.info._ZN7cutlass13device_kernelIN5flash11enable_sm90INS1_16FlashAttnFwdSm90INS1_25CollectiveMainloopFwdSm90ILi2EN4cute5tupleIJNS5_1CILi1EEES8_S8_EEENS6_IJNS7_ILi192EEENS7_ILi128EEENS7_ILi96EEEEEELi96ENS_12float_e4m3_tEfNS_4arch4Sm90ELb1ELb0ELb0ELb1ELb0ELb1ELb0ELb1ELb1ELb0ELb0ELb0EEENS1_21CollectiveEpilogueFwdINS6_IJSA_SC_SB_EEES9_NS_10bfloat16_tESG_Li384ELb1ELb0ELb0ELb1EEENS1_36VarlenDynamicPersistentTileSchedulerILi192ELi128ELi384ELi128ELb0ELb0ELb1ELb1ELb1ELb1EEEEEEEEEvNT_6ParamsE,"",@"SHT_CUDA_INFO"
	.sectionflags	@""
	.align	4


	//----- nvinfo : EIATTR_CUDA_API_VERSION
	.align		4
        /*0000*/ 	.byte	0x04, 0x37
        /*0002*/ 	.short	(.L_162 - .L_161)
.L_161:
        /*0004*/ 	.word	0x00000082


	//----- nvinfo : EIATTR_KPARAM_INFO
	.align		4
.L_162:
        /*0008*/ 	.byte	0x04, 0x17
        /*000a*/ 	.short	(.L_164 - .L_163)
.L_163:
        /*000c*/ 	.word	0x00000000
        /*0010*/ 	.short	0x0000
        /*0012*/ 	.short	0x0000
        /*0014*/ 	.byte	0x00, 0xf0, 0x01, 0x28


	//----- nvinfo : EIATTR_SPARSE_MMA_MASK
	.align		4
.L_164:
        /*0018*/ 	.byte	0x03, 0x50
        /*001a*/ 	.short	0x0000


	//----- nvinfo : EIATTR_MAXREG_COUNT
	.align		4
        /*001c*/ 	.byte	0x03, 0x1b
        /*001e*/ 	.short	0x0080


	//----- nvinfo : EIATTR_MERCURY_ISA_VERSION
	.align		4
        /*0020*/ 	.byte	0x03, 0x5f
        /*0022*/ 	.short	0x0101


	//----- nvinfo : EIATTR_VRC_CTA_INIT_COUNT
	.align		4
        /*0024*/ 	.byte	0x02, 0x4a
	.zero		1
	.zero		1


	//----- nvinfo : EIATTR_EXIT_INSTR_OFFSETS
	.align		4
        /*0028*/ 	.byte	0x04, 0x1c
        /*002a*/ 	.short	(.L_166 - .L_165)


	//   ....[0]....
.L_165:
        /*002c*/ 	.word	0x00000010


	//----- nvinfo : EIATTR_MAX_THREADS
	.align		4
.L_166:
        /*0030*/ 	.byte	0x04, 0x05
        /*0032*/ 	.short	(.L_168 - .L_167)
.L_167:
        /*0034*/ 	.word	0x00000200
        /*0038*/ 	.word	0x00000001
        /*003c*/ 	.word	0x00000001


	//----- nvinfo : EIATTR_CBANK_PARAM_SIZE
	.align		4
.L_168:
        /*0040*/ 	.byte	0x03, 0x19
        /*0042*/ 	.short	0x0a00


	//----- nvinfo : EIATTR_PARAM_CBANK
	.align		4
        /*0044*/ 	.byte	0x04, 0x0a
        /*0046*/ 	.short	(.L_170 - .L_169)
	.align		4
.L_169:
        /*0048*/ 	.word	index@(.nv.constant0._ZN7cutlass13device_kernelIN5flash11enable_sm90INS1_16FlashAttnFwdSm90INS1_25CollectiveMainloopFwdSm90ILi2EN4cute5tupleIJNS5_1CILi1EEES8_S8_EEENS6_IJNS7_ILi192EEENS7_ILi128EEENS7_ILi96EEEEEELi96ENS_12float_e4m3_tEfNS_4arch4Sm90ELb1ELb0ELb0ELb1ELb0ELb1ELb0ELb1ELb1ELb0ELb0ELb0EEENS1_21CollectiveEpilogueFwdINS6_IJSA_SC_SB_EEES9_NS_10bfloat16_tESG_Li384ELb1ELb0ELb0ELb1EEENS1_36VarlenDynamicPersistentTileSchedulerILi192ELi128ELi384ELi128ELb0ELb0ELb1ELb1ELb1ELb1EEEEEEEEEvNT_6ParamsE)
        /*004c*/ 	.short	0x0380
        /*004e*/ 	.short	0x0a00


	//----- nvinfo : EIATTR_SW_WAR
	.align		4
.L_170:
        /*0050*/ 	.byte	0x04, 0x36
        /*0052*/ 	.short	(.L_172 - .L_171)
.L_171:
        /*0054*/ 	.word	0x00000008
.L_172:


//--------------------- .nv.callgraph             --------------------------
	.section	.nv.callgraph,"",@"SHT_CUDA_CALLGRAPH"
	.align	4
	.sectionentsize	8
	.align		4
        /*0000*/ 	.word	0x00000000
	.align		4
        /*0004*/ 	.word	0xffffffff
	.align		4
        /*0008*/ 	.word	0x00000000
	.align		4
        /*000c*/ 	.word	0xfffffffe
	.align		4
        /*0010*/ 	.word	0x00000000
	.align		4
        /*0014*/ 	.word	0xfffffffd
	.align		4
        /*0018*/ 	.word	0x00000000
	.align		4
        /*001c*/ 	.word	0xfffffffc


//--------------------- .nv.constant4             --------------------------
	.section	.nv.constant4,"a",@progbits
	.align	8
	.align		8
.nv.constant4:
        /*0000*/ 	.dword	_ZN65_INTERNAL_de9175c6_29_flash_fwd_hdim96_e4m3_sm90_cu_ee213261_37044cuda3std3__45__cpo5beginE
	.align		8
        /*0008*/ 	.dword	_ZN65_INTERNAL_de9175c6_29_flash_fwd_hdim96_e4m3_sm90_cu_ee213261_37044cuda3std3__45__cpo3endE
	.align		8
        /*0010*/ 	.dword	_ZN65_INTERNAL_de9175c6_29_flash_fwd_hdim96_e4m3_sm90_cu_ee213261_37044cuda3std3__45__cpo6cbeginE
	.align		8
        /*0018*/ 	.dword	_ZN65_INTERNAL_de9175c6_29_flash_fwd_hdim96_e4m3_sm90_cu_ee213261_37044cuda3std3__45__cpo4cendE
	.align		8
        /*0020*/ 	.dword	_ZN65_INTERNAL_de9175c6_29_flash_fwd_hdim96_e4m3_sm90_cu_ee213261_37044cuda3std3__467_GLOBAL__N__de9175c6_29_flash_fwd_hdim96_e4m3_sm90_cu_ee213261_37046ignoreE
	.align		8
        /*0028*/ 	.dword	_ZN65_INTERNAL_de9175c6_29_flash_fwd_hdim96_e4m3_sm90_cu_ee213261_37044cuda3std3__419piecewise_constructE
	.align		8
        /*0030*/ 	.dword	_ZN65_INTERNAL_de9175c6_29_flash_fwd_hdim96_e4m3_sm90_cu_ee213261_37044cuda3std3__48in_placeE
	.align		8
        /*0038*/ 	.dword	_ZN65_INTERNAL_de9175c6_29_flash_fwd_hdim96_e4m3_sm90_cu_ee213261_37044cuda3std6ranges3__45__cpo4swapE
	.align		8
        /*0040*/ 	.dword	_ZN65_INTERNAL_de9175c6_29_flash_fwd_hdim96_e4m3_sm90_cu_ee213261_37044cuda3std6ranges3__45__cpo9iter_moveE
	.align		8
        /*0048*/ 	.dword	_ZN65_INTERNAL_de9175c6_29_flash_fwd_hdim96_e4m3_sm90_cu_ee213261_37044cute7productE
	.align		8
        /*0050*/ 	.dword	_ZN65_INTERNAL_de9175c6_29_flash_fwd_hdim96_e4m3_sm90_cu_ee213261_37044cute1_E


//--------------------- .text._ZN7cutlass13device_kernelIN5flash11enable_sm90INS1_16FlashAttnFwdSm90INS1_25CollectiveMainloopFwdSm90ILi2EN4cute5tupleIJNS5_1CILi1EEES8_S8_EEENS6_IJNS7_ILi192EEENS7_ILi128EEENS7_ILi96EEEEEELi96ENS_12float_e4m3_tEfNS_4arch4Sm90ELb0ELb0ELb0ELb0ELb0ELb0ELb0ELb1ELb1ELb0ELb0ELb0EEENS1_21CollectiveEpilogueFwdINS6_IJSA_SC_SB_EEES9_NS_10bfloat16_tESG_Li384ELb0ELb0ELb0ELb1EEENS1_29StaticPersistentTileSchedulerILb0EEEEEEEEEvNT_6ParamsE --------------------------
	.section	.text._ZN7cutlass13device_kernelIN5flash11enable_sm90INS1_16FlashAttnFwdSm90INS1_25CollectiveMainloopFwdSm90ILi2EN4cute5tupleIJNS5_1CILi1EEES8_S8_EEENS6_IJNS7_ILi192EEENS7_ILi128EEENS7_ILi96EEEEEELi96ENS_12float_e4m3_tEfNS_4arch4Sm90ELb0ELb0ELb0ELb0ELb0ELb0ELb0ELb1ELb1ELb0ELb0ELb0EEENS1_21CollectiveEpilogueFwdINS6_IJSA_SC_SB_EEES9_NS_10bfloat16_tESG_Li384ELb0ELb0ELb0ELb1EEENS1_29StaticPersistentTileSchedulerILb0EEEEEEEEEvNT_6ParamsE,"ax",@progbits
	.align	128
.text._ZN7cutlass13device_kernelIN5flash11enable_sm90INS1_16FlashAttnFwdSm90INS1_25CollectiveMainloopFwdSm90ILi2EN4cute5tupleIJNS5_1CILi1EEES8_S8_EEENS6_IJNS7_ILi192EEENS7_ILi128EEENS7_ILi96EEEEEELi96ENS_12float_e4m3_tEfNS_4arch4Sm90ELb0ELb0ELb0ELb0ELb0ELb0ELb0ELb1ELb1ELb0ELb0ELb0EEENS1_21CollectiveEpilogueFwdINS6_IJSA_SC_SB_EEES9_NS_10bfloat16_tESG_Li384ELb0ELb0ELb0ELb1EEENS1_29StaticPersistentTileSchedulerILb0EEEEEEEEEvNT_6ParamsE:
        .type           _ZN7cutlass13device_kernelIN5flash11enable_sm90INS1_16FlashAttnFwdSm90INS1_25CollectiveMainloopFwdSm90ILi2EN4cute5tupleIJNS5_1CILi1EEES8_S8_EEENS6_IJNS7_ILi192EEENS7_ILi128EEENS7_ILi96EEEEEELi96ENS_12float_e4m3_tEfNS_4arch4Sm90ELb0ELb0ELb0ELb0ELb0ELb0ELb0ELb1ELb1ELb0ELb0ELb0EEENS1_21CollectiveEpilogueFwdINS6_IJSA_SC_SB_EEES9_NS_10bfloat16_tESG_Li384ELb0ELb0ELb0ELb1EEENS1_29StaticPersistentTileSchedulerILb0EEEEEEEEEvNT_6ParamsE,@function
        .size           _ZN7cutlass13device_kernelIN5flash11enable_sm90INS1_16FlashAttnFwdSm90INS1_25CollectiveMainloopFwdSm90ILi2EN4cute5tupleIJNS5_1CILi1EEES8_S8_EEENS6_IJNS7_ILi192EEENS7_ILi128EEENS7_ILi96EEEEEELi96ENS_12float_e4m3_tEfNS_4arch4Sm90ELb0ELb0ELb0ELb0ELb0ELb0ELb0ELb1ELb1ELb0ELb0ELb0EEENS1_21CollectiveEpilogueFwdINS6_IJSA_SC_SB_EEES9_NS_10bfloat16_tESG_Li384ELb0ELb0ELb0ELb1EEENS1_29StaticPersistentTileSchedulerILb0EEEEEEEEEvNT_6ParamsE,(.L_x_9 - _ZN7cutlass13device_kernelIN5flash11enable_sm90INS1_16FlashAttnFwdSm90INS1_25CollectiveMainloopFwdSm90ILi2EN4cute5tupleIJNS5_1CILi1EEES8_S8_EEENS6_IJNS7_ILi192EEENS7_ILi128EEENS7_ILi96EEEEEELi96ENS_12float_e4m3_tEfNS_4arch4Sm90ELb0ELb0ELb0ELb0ELb0ELb0ELb0ELb1ELb1ELb0ELb0ELb0EEENS1_21CollectiveEpilogueFwdINS6_IJSA_SC_SB_EEES9_NS_10bfloat16_tESG_Li384ELb0ELb0ELb0ELb1EEENS1_29StaticPersistentTileSchedulerILb0EEEEEEEEEvNT_6ParamsE)
        .other          _ZN7cutlass13device_kernelIN5flash11enable_sm90INS1_16FlashAttnFwdSm90INS1_25CollectiveMainloopFwdSm90ILi2EN4cute5tupleIJNS5_1CILi1EEES8_S8_EEENS6_IJNS7_ILi192EEENS7_ILi128EEENS7_ILi96EEEEEELi96ENS_12float_e4m3_tEfNS_4arch4Sm90ELb0ELb0ELb0ELb0ELb0ELb0ELb0ELb1ELb1ELb0ELb0ELb0EEENS1_21CollectiveEpilogueFwdINS6_IJSA_SC_SB_EEES9_NS_10bfloat16_tESG_Li384ELb0ELb0ELb0ELb1EEENS1_29StaticPersistentTileSchedulerILb0EEEEEEEEEvNT_6ParamsE,@"STO_CUDA_ENTRY STV_DEFAULT"
_ZN7cutlass13device_kernelIN5flash11enable_sm90INS1_16FlashAttnFwdSm90INS1_25CollectiveMainloopFwdSm90ILi2EN4cute5tupleIJNS5_1CILi1EEES8_S8_EEENS6_IJNS7_ILi192EEENS7_ILi128EEENS7_ILi96EEEEEELi96ENS_12float_e4m3_tEfNS_4arch4Sm90ELb0ELb0ELb0ELb0ELb0ELb0ELb0ELb1ELb1ELb0ELb0ELb0EEENS1_21CollectiveEpilogueFwdINS6_IJSA_SC_SB_EEES9_NS_10bfloat16_tESG_Li384ELb0ELb0ELb0ELb1EEENS1_29StaticPersistentTileSchedulerILb0EEEEEEEEEvNT_6ParamsE:
[----:B------:R-:W-:Y:S01]  /*0000*/  LDC R1, c[0x0][0x37c] ;  /* 0x0000df00ff017b82 */ /* 0x000fe20000000800 */
[----:B------:R-:W-:Y:S05]  /*0010*/  EXIT ;  /* 0x000000000000794d */ /* 0x000fea0003800000 */
.L_x_0:
[----:B------:R-:W-:-:S00]  /*0020*/  BRA `(.L_x_0) ;  /* 0xfffffffc00fc7947 */ /* 0x000fc0000383ffff */
[----:B------:R-:W-:-:S00]  /*0030*/  NOP ;  /* 0x0000000000007918 */ /* 0x000fc00000000000 */
        /* <DEDUP_REMOVED lines=12> */
.L_x_9:


//--------------------- .text._ZN7cutlass13device_kernelIN5flash11enable_sm90INS1_16FlashAttnFwdSm90INS1_25CollectiveMainloopFwdSm90ILi2EN4cute5tupleIJNS5_1CILi1EEES8_S8_EEENS6_IJNS7_ILi192EEENS7_ILi128EEENS7_ILi96EEEEEELi96ENS_12float_e4m3_tEfNS_4arch4Sm90ELb0ELb0ELb0ELb1ELb0ELb0ELb0ELb1ELb1ELb0ELb0ELb0EEENS1_21CollectiveEpilogueFwdINS6_IJSA_SC_SB_EEES9_NS_10bfloat16_tESG_Li384ELb1ELb0ELb0ELb1EEENS1_36VarlenDynamicPersistentTileSchedulerILi192ELi128ELi384ELi128ELb0ELb0ELb1ELb0ELb1ELb1EEEEEEEEEvNT_6ParamsE --------------------------
	.section	.text._ZN7cutlass13device_kernelIN5flash11enable_sm90INS1_16FlashAttnFwdSm90INS1_25CollectiveMainloopFwdSm90ILi2EN4cute5tupleIJNS5_1CILi1EEES8_S8_EEENS6_IJNS7_ILi192EEENS7_ILi128EEENS7_ILi96EEEEEELi96ENS_12float_e4m3_tEfNS_4arch4Sm90ELb0ELb0ELb0ELb1ELb0ELb0ELb0ELb1ELb1ELb0ELb0ELb0EEENS1_21CollectiveEpilogueFwdINS6_IJSA_SC_SB_EEES9_NS_10bfloat16_tESG_Li384ELb1ELb0ELb0ELb1EEENS1_36VarlenDynamicPersistentTileSchedulerILi192ELi128ELi384ELi128ELb0ELb0ELb1ELb0ELb1ELb1EEEEEEEEEvNT_6ParamsE,"ax",@progbits
	.align	128
.text._ZN7cutlass13device_kernelIN5flash11enable_sm90INS1_16FlashAttnFwdSm90INS1_25CollectiveMainloopFwdSm90ILi2EN4cute5tupleIJNS5_1CILi1EEES8_S8_EEENS6_IJNS7_ILi192EEENS7_ILi128EEENS7_ILi96EEEEEELi96ENS_12float_e4m3_tEfNS_4arch4Sm90ELb0ELb0ELb0ELb1ELb0ELb0ELb0ELb1ELb1ELb0ELb0ELb0EEENS1_21CollectiveEpilogueFwdINS6_IJSA_SC_SB_EEES9_NS_10bfloat16_tESG_Li384ELb1ELb0ELb0ELb1EEENS1_36VarlenDynamicPersistentTileSchedulerILi192ELi128ELi384ELi128ELb0ELb0ELb1ELb0ELb1ELb1EEEEEEEEEvNT_6ParamsE:
        .type           _ZN7cutlass13device_kernelIN5flash11enable_sm90INS1_16FlashAttnFwdSm90INS1_25CollectiveMainloopFwdSm90ILi2EN4cute5tupleIJNS5_1CILi1EEES8_S8_EEENS6_IJNS7_ILi192EEENS7_ILi128EEENS7_ILi96EEEEEELi96ENS_12float_e4m3_tEfNS_4arch4Sm90ELb0ELb0ELb0ELb1ELb0ELb0ELb0ELb1ELb1ELb0ELb0ELb0EEENS1_21CollectiveEpilogueFwdINS6_IJSA_SC_SB_EEES9_NS_10bfloat16_tESG_Li384ELb1ELb0ELb0ELb1EEENS1_36VarlenDynamicPersistentTileSchedulerILi192ELi128ELi384ELi128ELb0ELb0ELb1ELb0ELb1ELb1EEEEEEEEEvNT_6ParamsE,@function
        .size           _ZN7cutlass13device_kernelIN5flash11enable_sm90INS1_16FlashAttnFwdSm90INS1_25CollectiveMainloopFwdSm90ILi2EN4cute5tupleIJNS5_1CILi1EEES8_S8_EEENS6_IJNS7_ILi192EEENS7_ILi128EEENS7_ILi96EEEEEELi96ENS_12float_e4m3_tEfNS_4arch4Sm90ELb0ELb0ELb0ELb1ELb0ELb0ELb0ELb1ELb1ELb0ELb0ELb0EEENS1_21CollectiveEpilogueFwdINS6_IJSA_SC_SB_EEES9_NS_10bfloat16_tESG_Li384ELb1ELb0ELb0ELb1EEENS1_36VarlenDynamicPersistentTileSchedulerILi192ELi128ELi384ELi128ELb0ELb0ELb1ELb0ELb1ELb1EEEEEEEEEvNT_6ParamsE,(.L_x_10 - _ZN7cutlass13device_kernelIN5flash11enable_sm90INS1_16FlashAttnFwdSm90INS1_25CollectiveMainloopFwdSm90ILi2EN4cute5tupleIJNS5_1CILi1EEES8_S8_EEENS6_IJNS7_ILi192EEENS7_ILi128EEENS7_ILi96EEEEEELi96ENS_12float_e4m3_tEfNS_4arch4Sm90ELb0ELb0ELb0ELb1ELb0ELb0ELb0ELb1ELb1ELb0ELb0ELb0EEENS1_21CollectiveEpilogueFwdINS6_IJSA_SC_SB_EEES9_NS_10bfloat16_tESG_Li384ELb1ELb0ELb0ELb1EEENS1_36VarlenDynamicPersistentTileSchedulerILi192ELi128ELi384ELi128ELb0ELb0ELb1ELb0ELb1ELb1EEEEEEEEEvNT_6ParamsE)
        .other          _ZN7cutlass13device_kernelIN5flash11enable_sm90INS1_16FlashAttnFwdSm90INS1_25CollectiveMainloopFwdSm90ILi2EN4cute5tupleIJNS5_1CILi1EEES8_S8_EEENS6_IJNS7_ILi192EEENS7_ILi128EEENS7_ILi96EEEEEELi96ENS_12float_e4m3_tEfNS_4arch4Sm90ELb0ELb0ELb0ELb1ELb0ELb0ELb0ELb1ELb1ELb0ELb0ELb0EEENS1_21CollectiveEpilogueFwdINS6_IJSA_SC_SB_EEES9_NS_10bfloat16_tESG_Li384ELb1ELb0ELb0ELb1EEENS1_36VarlenDynamicPersistentTileSchedulerILi192ELi128ELi384ELi128ELb0ELb0ELb1ELb0ELb1ELb1EEEEEEEEEvNT_6ParamsE,@"STO_CUDA_ENTRY STV_DEFAULT"
_ZN7cutlass13device_kernelIN5flash11enable_sm90INS1_16FlashAttnFwdSm90INS1_25CollectiveMainloopFwdSm90ILi2EN4cute5tupleIJNS5_1CILi1EEES8_S8_EEENS6_IJNS7_ILi192EEENS7_ILi128EEENS7_ILi96EEEEEELi96ENS_12float_e4m3_tEfNS_4arch4Sm90ELb0ELb0ELb0ELb1ELb0ELb0ELb0ELb1ELb1ELb0ELb0ELb0EEENS1_21CollectiveEpilogueFwdINS6_IJSA_SC_SB_EEES9_NS_10bfloat16_tESG_Li384ELb1ELb0ELb0ELb1EEENS1_36VarlenDynamicPersistentTileSchedulerILi192ELi128ELi384ELi128ELb0ELb0ELb1ELb0ELb1ELb1EEEEEEEEEvNT_6ParamsE:
[----:B------:R-:W-:Y:S01]  /*0000*/  LDC R1, c[0x0][0x37c] ;  /* 0x0000df00ff017b82 */ /* 0x000fe20000000800 */
[----:B------:R-:W-:Y:S05]  /*0010*/  EXIT ;  /* 0x000000000000794d */ /* 0x000fea0003800000 */
.L_x_1:
        /* <DEDUP_REMOVED lines=14> */
.L_x_10:


//--------------------- .text._ZN7cutlass13device_kernelIN5flash11enable_sm90INS1_16FlashAttnFwdSm90INS1_25CollectiveMainloopFwdSm90ILi2EN4cute5tupleIJNS5_1CILi1EEES8_S8_EEENS6_IJNS7_ILi192EEENS7_ILi128EEENS7_ILi96EEEEEELi96ENS_12float_e4m3_tEfNS_4arch4Sm90ELb0ELb0ELb0ELb1ELb0ELb1ELb0ELb1ELb1ELb0ELb0ELb0EEENS1_21CollectiveEpilogueFwdINS6_IJSA_SC_SB_EEES9_NS_10bfloat16_tESG_Li384ELb1ELb0ELb0ELb1EEENS1_36VarlenDynamicPersistentTileSchedulerILi192ELi128ELi384ELi128ELb0ELb0ELb1ELb0ELb1ELb1EEEEEEEEEvNT_6ParamsE --------------------------
	.section	.text._ZN7cutlass13device_kernelIN5flash11enable_sm90INS1_16FlashAttnFwdSm90INS1_25CollectiveMainloopFwdSm90ILi2EN4cute5tupleIJNS5_1CILi1EEES8_S8_EEENS6_IJNS7_ILi192EEENS7_ILi128EEENS7_ILi96EEEEEELi96ENS_12float_e4m3_tEfNS_4arch4Sm90ELb0ELb0ELb0ELb1ELb0ELb1ELb0ELb1ELb1ELb0ELb0ELb0EEENS1_21CollectiveEpilogueFwdINS6_IJSA_SC_SB_EEES9_NS_10bfloat16_tESG_Li384ELb1ELb0ELb0ELb1EEENS1_36VarlenDynamicPersistentTileSchedulerILi192ELi128ELi384ELi128ELb0ELb0ELb1ELb0ELb1ELb1EEEEEEEEEvNT_6ParamsE,"ax",@progbits
	.align	128
.text._ZN7cutlass13device_kernelIN5flash11enable_sm90INS1_16FlashAttnFwdSm90INS1_25CollectiveMainloopFwdSm90ILi2EN4cute5tupleIJNS5_1CILi1EEES8_S8_EEENS6_IJNS7_ILi192EEENS7_ILi128EEENS7_ILi96EEEEEELi96ENS_12float_e4m3_tEfNS_4arch4Sm90ELb0ELb0ELb0ELb1ELb0ELb1ELb0ELb1ELb1ELb0ELb0ELb0EEENS1_21CollectiveEpilogueFwdINS6_IJSA_SC_SB_EEES9_NS_10bfloat16_tESG_Li384ELb1ELb0ELb0ELb1EEENS1_36VarlenDynamicPersistentTileSchedulerILi192ELi128ELi384ELi128ELb0ELb0ELb1ELb0ELb1ELb1EEEEEEEEEvNT_6ParamsE:
        .type           _ZN7cutlass13device_kernelIN5flash11enable_sm90INS1_16FlashAttnFwdSm90INS1_25CollectiveMainloopFwdSm90ILi2EN4cute5tupleIJNS5_1CILi1EEES8_S8_EEENS6_IJNS7_ILi192EEENS7_ILi128EEENS7_ILi96EEEEEELi96ENS_12float_e4m3_tEfNS_4arch4Sm90ELb0ELb0ELb0ELb1ELb0ELb1ELb0ELb1ELb1ELb0ELb0ELb0EEENS1_21CollectiveEpilogueFwdINS6_IJSA_SC_SB_EEES9_NS_10bfloat16_tESG_Li384ELb1ELb0ELb0ELb1EEENS1_36VarlenDynamicPersistentTileSchedulerILi192ELi128ELi384ELi128ELb0ELb0ELb1ELb0ELb1ELb1EEEEEEEEEvNT_6ParamsE,@function
        .size           _ZN7cutlass13device_kernelIN5flash11enable_sm90INS1_16FlashAttnFwdSm90INS1_25CollectiveMainloopFwdSm90ILi2EN4cute5tupleIJNS5_1CILi1EEES8_S8_EEENS6_IJNS7_ILi192EEENS7_ILi128EEENS7_ILi96EEEEEELi96ENS_12float_e4m3_tEfNS_4arch4Sm90ELb0ELb0ELb0ELb1ELb0ELb1ELb0ELb1ELb1ELb0ELb0ELb0EEENS1_21CollectiveEpilogueFwdINS6_IJSA_SC_SB_EEES9_NS_10bfloat16_tESG_Li384ELb1ELb0ELb0ELb1EEENS1_36VarlenDynamicPersistentTileSchedulerILi192ELi128ELi384ELi128ELb0ELb0ELb1ELb0ELb1ELb1EEEEEEEEEvNT_6ParamsE,(.L_x_11 - _ZN7cutlass13device_kernelIN5flash11enable_sm90INS1_16FlashAttnFwdSm90INS1_25CollectiveMainloopFwdSm90ILi2EN4cute5tupleIJNS5_1CILi1EEES8_S8_EEENS6_IJNS7_ILi192EEENS7_ILi128EEENS7_ILi96EEEEEELi96ENS_12float_e4m3_tEfNS_4arch4Sm90ELb0ELb0ELb0ELb1ELb0ELb1ELb0ELb1ELb1ELb0ELb0ELb0EEENS1_21CollectiveEpilogueFwdINS6_IJSA_SC_SB_EEES9_NS_10bfloat16_tESG_Li384ELb1ELb0ELb0ELb1EEENS1_36VarlenDynamicPersistentTileSchedulerILi192ELi128ELi384ELi128ELb0ELb0ELb1ELb0ELb1ELb1EEEEEEEEEvNT_6ParamsE)
        .other          _ZN7cutlass13device_kernelIN5flash11enable_sm90INS1_16FlashAttnFwdSm90INS1_25CollectiveMainloopFwdSm90ILi2EN4cute5tupleIJNS5_1CILi1EEES8_S8_EEENS6_IJNS7_ILi192EEENS7_ILi128EEENS7_ILi96EEEEEELi96ENS_12float_e4m3_tEfNS_4arch4Sm90ELb0ELb0ELb0ELb1ELb0ELb1ELb0ELb1ELb1ELb0ELb0ELb0EEENS1_21CollectiveEpilogueFwdINS6_IJSA_SC_SB_EEES9_NS_10bfloat16_tESG_Li384ELb1ELb0ELb0ELb1EEENS1_36VarlenDynamicPersistentTileSchedulerILi192ELi128ELi384ELi128ELb0ELb0ELb1ELb0ELb1ELb1EEEEEEEEEvNT_6ParamsE,@"STO_CUDA_ENTRY STV_DEFAULT"
_ZN7cutlass13device_kernelIN5flash11enable_sm90INS1_16FlashAttnFwdSm90INS1_25CollectiveMainloopFwdSm90ILi2EN4cute5tupleIJNS5_1CILi1EEES8_S8_EEENS6_IJNS7_ILi192EEENS7_ILi128EEENS7_ILi96EEEEEELi96ENS_12float_e4m3_tEfNS_4arch4Sm90ELb0ELb0ELb0ELb1ELb0ELb1ELb0ELb1ELb1ELb0ELb0ELb0EEENS1_21CollectiveEpilogueFwdINS6_IJSA_SC_SB_EEES9_NS_10bfloat16_tESG_Li384ELb1ELb0ELb0ELb1EEENS1_36VarlenDynamicPersistentTileSchedulerILi192ELi128ELi384ELi128ELb0ELb0ELb1ELb0ELb1ELb1EEEEEEEEEvNT_6ParamsE:
[----:B------:R-:W-:Y:S01]  /*0000*/  LDC R1, c[0x0][0x37c] ;  /* 0x0000df00ff017b82 */ /* 0x000fe20000000800 */
[----:B------:R-:W-:Y:S05]  /*0010*/  EXIT ;  /* 0x000000000000794d */ /* 0x000fea0003800000 */
.L_x_2:
        /* <DEDUP_REMOVED lines=14> */
.L_x_11:


//--------------------- .text._ZN7cutlass13device_kernelIN5flash11enable_sm90INS1_16FlashAttnFwdSm90INS1_25CollectiveMainloopFwdSm90ILi2EN4cute5tupleIJNS5_1CILi1EEES8_S8_EEENS6_IJNS7_ILi192EEENS7_ILi128EEENS7_ILi96EEEEEELi96ENS_12float_e4m3_tEfNS_4arch4Sm90ELb0ELb1ELb0ELb0ELb0ELb0ELb0ELb1ELb1ELb0ELb0ELb0EEENS1_21CollectiveEpilogueFwdINS6_IJSA_SC_SB_EEES9_NS_10bfloat16_tESG_Li384ELb0ELb0ELb0ELb1EEENS1_30DynamicPersistentTileSchedulerILi384ELi128ELb0ELb0ELb1EEEEEEEEEvNT_6ParamsE --------------------------
	.section	.text._ZN7cutlass13device_kernelIN5flash11enable_sm90INS1_16FlashAttnFwdSm90INS1_25CollectiveMainloopFwdSm90ILi2EN4cute5tupleIJNS5_1CILi1EEES8_S8_EEENS6_IJNS7_ILi192EEENS7_ILi128EEENS7_ILi96EEEEEELi96ENS_12float_e4m3_tEfNS_4arch4Sm90ELb0ELb1ELb0ELb0ELb0ELb0ELb0ELb1ELb1ELb0ELb0ELb0EEENS1_21CollectiveEpilogueFwdINS6_IJSA_SC_SB_EEES9_NS_10bfloat16_tESG_Li384ELb0ELb0ELb0ELb1EEENS1_30DynamicPersistentTileSchedulerILi384ELi128ELb0ELb0ELb1EEEEEEEEEvNT_6ParamsE,"ax",@progbits
	.align	128
.text._ZN7cutlass13device_kernelIN5flash11enable_sm90INS1_16FlashAttnFwdSm90INS1_25CollectiveMainloopFwdSm90ILi2EN4cute5tupleIJNS5_1CILi1EEES8_S8_EEENS6_IJNS7_ILi192EEENS7_ILi128EEENS7_ILi96EEEEEELi96ENS_12float_e4m3_tEfNS_4arch4Sm90ELb0ELb1ELb0ELb0ELb0ELb0ELb0ELb1ELb1ELb0ELb0ELb0EEENS1_21CollectiveEpilogueFwdINS6_IJSA_SC_SB_EEES9_NS_10bfloat16_tESG_Li384ELb0ELb0ELb0ELb1EEENS1_30DynamicPersistentTileSchedulerILi384ELi128ELb0ELb0ELb1EEEEEEEEEvNT_6ParamsE:
        .type           _ZN7cutlass13device_kernelIN5flash11enable_sm90INS1_16FlashAttnFwdSm90INS1_25CollectiveMainloopFwdSm90ILi2EN4cute5tupleIJNS5_1CILi1EEES8_S8_EEENS6_IJNS7_ILi192EEENS7_ILi128EEENS7_ILi96EEEEEELi96ENS_12float_e4m3_tEfNS_4arch4Sm90ELb0ELb1ELb0ELb0ELb0ELb0ELb0ELb1ELb1ELb0ELb0ELb0EEENS1_21CollectiveEpilogueFwdINS6_IJSA_SC_SB_EEES9_NS_10bfloat16_tESG_Li384ELb0ELb0ELb0ELb1EEENS1_30DynamicPersistentTileSchedulerILi384ELi128ELb0ELb0ELb1EEEEEEEEEvNT_6ParamsE,@function
        .size           _ZN7cutlass13device_kernelIN5flash11enable_sm90INS1_16FlashAttnFwdSm90INS1_25CollectiveMainloopFwdSm90ILi2EN4cute5tupleIJNS5_1CILi1EEES8_S8_EEENS6_IJNS7_ILi192EEENS7_ILi128EEENS7_ILi96EEEEEELi96ENS_12float_e4m3_tEfNS_4arch4Sm90ELb0ELb1ELb0ELb0ELb0ELb0ELb0ELb1ELb1ELb0ELb0ELb0EEENS1_21CollectiveEpilogueFwdINS6_IJSA_SC_SB_EEES9_NS_10bfloat16_tESG_Li384ELb0ELb0ELb0ELb1EEENS1_30DynamicPersistentTileSchedulerILi384ELi128ELb0ELb0ELb1EEEEEEEEEvNT_6ParamsE,(.L_x_12 - _ZN7cutlass13device_kernelIN5flash11enable_sm90INS1_16FlashAttnFwdSm90INS1_25CollectiveMainloopFwdSm90ILi2EN4cute5tupleIJNS5_1CILi1EEES8_S8_EEENS6_IJNS7_ILi192EEENS7_ILi128EEENS7_ILi96EEEEEELi96ENS_12float_e4m3_tEfNS_4arch4Sm90ELb0ELb1ELb0ELb0ELb0ELb0ELb0ELb1ELb1ELb0ELb0ELb0EEENS1_21CollectiveEpilogueFwdINS6_IJSA_SC_SB_EEES9_NS_10bfloat16_tESG_Li384ELb0ELb0ELb0ELb1EEENS1_30DynamicPersistentTileSchedulerILi384ELi128ELb0ELb0ELb1EEEEEEEEEvNT_6ParamsE)
        .other          _ZN7cutlass13device_kernelIN5flash11enable_sm90INS1_16FlashAttnFwdSm90INS1_25CollectiveMainloopFwdSm90ILi2EN4cute5tupleIJNS5_1CILi1EEES8_S8_EEENS6_IJNS7_ILi192EEENS7_ILi128EEENS7_ILi96EEEEEELi96ENS_12float_e4m3_tEfNS_4arch4Sm90ELb0ELb1ELb0ELb0ELb0ELb0ELb0ELb1ELb1ELb0ELb0ELb0EEENS1_21CollectiveEpilogueFwdINS6_IJSA_SC_SB_EEES9_NS_10bfloat16_tESG_Li384ELb0ELb0ELb0ELb1EEENS1_30DynamicPersistentTileSchedulerILi384ELi128ELb0ELb0ELb1EEEEEEEEEvNT_6ParamsE,@"STO_CUDA_ENTRY STV_DEFAULT"
_ZN7cutlass13device_kernelIN5flash11enable_sm90INS1_16FlashAttnFwdSm90INS1_25CollectiveMainloopFwdSm90ILi2EN4cute5tupleIJNS5_1CILi1EEES8_S8_EEENS6_IJNS7_ILi192EEENS7_ILi128EEENS7_ILi96EEEEEELi96ENS_12float_e4m3_tEfNS_4arch4Sm90ELb0ELb1ELb0ELb0ELb0ELb0ELb0ELb1ELb1ELb0ELb0ELb0EEENS1_21CollectiveEpilogueFwdINS6_IJSA_SC_SB_EEES9_NS_10bfloat16_tESG_Li384ELb0ELb0ELb0ELb1EEENS1_30DynamicPersistentTileSchedulerILi384ELi128ELb0ELb0ELb1EEEEEEEEEvNT_6ParamsE:
[----:B------:R-:W-:Y:S01]  /*0000*/  LDC R1, c[0x0][0x37c] ;  /* 0x0000df00ff017b82 */ /* 0x000fe20000000800 */
[----:B------:R-:W-:Y:S05]  /*0010*/  EXIT ;  /* 0x000000000000794d */ /* 0x000fea0003800000 */
.L_x_3:
        /* <DEDUP_REMOVED lines=14> */
.L_x_12:


//--------------------- .text._ZN7cutlass13device_kernelIN5flash11enable_sm90INS1_16FlashAttnFwdSm90INS1_25CollectiveMainloopFwdSm90ILi2EN4cute5tupleIJNS5_1CILi1EEES8_S8_EEENS6_IJNS7_ILi192EEENS7_ILi128EEENS7_ILi96EEEEEELi96ENS_12float_e4m3_tEfNS_4arch4Sm90ELb0ELb1ELb0ELb1ELb0ELb0ELb0ELb1ELb1ELb0ELb0ELb0EEENS1_21CollectiveEpilogueFwdINS6_IJSA_SC_SB_EEES9_NS_10bfloat16_tESG_Li384ELb1ELb0ELb0ELb1EEENS1_36VarlenDynamicPersistentTileSchedulerILi192ELi128ELi384ELi128ELb0ELb0ELb1ELb1ELb0ELb1EEEEEEEEEvNT_6ParamsE --------------------------
	.section	.text._ZN7cutlass13device_kernelIN5flash11enable_sm90INS1_16FlashAttnFwdSm90INS1_25CollectiveMainloopFwdSm90ILi2EN4cute5tupleIJNS5_1CILi1EEES8_S8_EEENS6_IJNS7_ILi192EEENS7_ILi128EEENS7_ILi96EEEEEELi96ENS_12float_e4m3_tEfNS_4arch4Sm90ELb0ELb1ELb0ELb1ELb0ELb0ELb0ELb1ELb1ELb0ELb0ELb0EEENS1_21CollectiveEpilogueFwdINS6_IJSA_SC_SB_EEES9_NS_10bfloat16_tESG_Li384ELb1ELb0ELb0ELb1EEENS1_36VarlenDynamicPersistentTileSchedulerILi192ELi128ELi384ELi128ELb0ELb0ELb1ELb1ELb0ELb1EEEEEEEEEvNT_6ParamsE,"ax",@progbits
	.align	128
.text._ZN7cutlass13device_kernelIN5flash11enable_sm90INS1_16FlashAttnFwdSm90INS1_25CollectiveMainloopFwdSm90ILi2EN4cute5tupleIJNS5_1CILi1EEES8_S8_EEENS6_IJNS7_ILi192EEENS7_ILi128EEENS7_ILi96EEEEEELi96ENS_12float_e4m3_tEfNS_4arch4Sm90ELb0ELb1ELb0ELb1ELb0ELb0ELb0ELb1ELb1ELb0ELb0ELb0EEENS1_21CollectiveEpilogueFwdINS6_IJSA_SC_SB_EEES9_NS_10bfloat16_tESG_Li384ELb1ELb0ELb0ELb1EEENS1_36VarlenDynamicPersistentTileSchedulerILi192ELi128ELi384ELi128ELb0ELb0ELb1ELb1ELb0ELb1EEEEEEEEEvNT_6ParamsE:
        .type           _ZN7cutlass13device_kernelIN5flash11enable_sm90INS1_16FlashAttnFwdSm90INS1_25CollectiveMainloopFwdSm90ILi2EN4cute5tupleIJNS5_1CILi1EEES8_S8_EEENS6_IJNS7_ILi192EEENS7_ILi128EEENS7_ILi96EEEEEELi96ENS_12float_e4m3_tEfNS_4arch4Sm90ELb0ELb1ELb0ELb1ELb0ELb0ELb0ELb1ELb1ELb0ELb0ELb0EEENS1_21CollectiveEpilogueFwdINS6_IJSA_SC_SB_EEES9_NS_10bfloat16_tESG_Li384ELb1ELb0ELb0ELb1EEENS1_36VarlenDynamicPersistentTileSchedulerILi192ELi128ELi384ELi128ELb0ELb0ELb1ELb1ELb0ELb1EEEEEEEEEvNT_6ParamsE,@function
        .size           _ZN7cutlass13device_kernelIN5flash11enable_sm90INS1_16FlashAttnFwdSm90INS1_25CollectiveMainloopFwdSm90ILi2EN4cute5tupleIJNS5_1CILi1EEES8_S8_EEENS6_IJNS7_ILi192EEENS7_ILi128EEENS7_ILi96EEEEEELi96ENS_12float_e4m3_tEfNS_4arch4Sm90ELb0ELb1ELb0ELb1ELb0ELb0ELb0ELb1ELb1ELb0ELb0ELb0EEENS1_21CollectiveEpilogueFwdINS6_IJSA_SC_SB_EEES9_NS_10bfloat16_tESG_Li384ELb1ELb0ELb0ELb1EEENS1_36VarlenDynamicPersistentTileSchedulerILi192ELi128ELi384ELi128ELb0ELb0ELb1ELb1ELb0ELb1EEEEEEEEEvNT_6ParamsE,(.L_x_13 - _ZN7cutlass13device_kernelIN5flash11enable_sm90INS1_16FlashAttnFwdSm90INS1_25CollectiveMainloopFwdSm90ILi2EN4cute5tupleIJNS5_1CILi1EEES8_S8_EEENS6_IJNS7_ILi192EEENS7_ILi128EEENS7_ILi96EEEEEELi96ENS_12float_e4m3_tEfNS_4arch4Sm90ELb0ELb1ELb0ELb1ELb0ELb0ELb0ELb1ELb1ELb0ELb0ELb0EEENS1_21CollectiveEpilogueFwdINS6_IJSA_SC_SB_EEES9_NS_10bfloat16_tESG_Li384ELb1ELb0ELb0ELb1EEENS1_36VarlenDynamicPersistentTileSchedulerILi192ELi128ELi384ELi128ELb0ELb0ELb1ELb1ELb0ELb1EEEEEEEEEvNT_6ParamsE)
        .other          _ZN7cutlass13device_kernelIN5flash11enable_sm90INS1_16FlashAttnFwdSm90INS1_25CollectiveMainloopFwdSm90ILi2EN4cute5tupleIJNS5_1CILi1EEES8_S8_EEENS6_IJNS7_ILi192EEENS7_ILi128EEENS7_ILi96EEEEEELi96ENS_12float_e4m3_tEfNS_4arch4Sm90ELb0ELb1ELb0ELb1ELb0ELb0ELb0ELb1ELb1ELb0ELb0ELb0EEENS1_21CollectiveEpilogueFwdINS6_IJSA_SC_SB_EEES9_NS_10bfloat16_tESG_Li384ELb1ELb0ELb0ELb1EEENS1_36VarlenDynamicPersistentTileSchedulerILi192ELi128ELi384ELi128ELb0ELb0ELb1ELb1ELb0ELb1EEEEEEEEEvNT_6ParamsE,@"STO_CUDA_ENTRY STV_DEFAULT"
_ZN7cutlass13device_kernelIN5flash11enable_sm90INS1_16FlashAttnFwdSm90INS1_25CollectiveMainloopFwdSm90ILi2EN4cute5tupleIJNS5_1CILi1EEES8_S8_EEENS6_IJNS7_ILi192EEENS7_ILi128EEENS7_ILi96EEEEEELi96ENS_12float_e4m3_tEfNS_4arch4Sm90ELb0ELb1ELb0ELb1ELb0ELb0ELb0ELb1ELb1ELb0ELb0ELb0EEENS1_21CollectiveEpilogueFwdINS6_IJSA_SC_SB_EEES9_NS_10bfloat16_tESG_Li384ELb1ELb0ELb0ELb1EEENS1_36VarlenDynamicPersistentTileSchedulerILi192ELi128ELi384ELi128ELb0ELb0ELb1ELb1ELb0ELb1EEEEEEEEEvNT_6ParamsE:
[----:B------:R-:W-:Y:S01]  /*0000*/  LDC R1, c[0x0][0x37c] ;  /* 0x0000df00ff017b82 */ /* 0x000fe20000000800 */
[----:B------:R-:W-:Y:S05]  /*0010*/  EXIT ;  /* 0x000000000000794d */ /* 0x000fea0003800000 */
.L_x_4:
        /* <DEDUP_REMOVED lines=14> */
.L_x_13:


//--------------------- .text._ZN7cutlass13device_kernelIN5flash11enable_sm90INS1_16FlashAttnFwdSm90INS1_25CollectiveMainloopFwdSm90ILi2EN4cute5tupleIJNS5_1CILi1EEES8_S8_EEENS6_IJNS7_ILi192EEENS7_ILi128EEENS7_ILi96EEEEEELi96ENS_12float_e4m3_tEfNS_4arch4Sm90ELb0ELb1ELb0ELb1ELb0ELb1ELb0ELb1ELb1ELb0ELb0ELb0EEENS1_21CollectiveEpilogueFwdINS6_IJSA_SC_SB_EEES9_NS_10bfloat16_tESG_Li384ELb1ELb0ELb0ELb1EEENS1_36VarlenDynamicPersistentTileSchedulerILi192ELi128ELi384ELi128ELb0ELb0ELb1ELb1ELb0ELb1EEEEEEEEEvNT_6ParamsE --------------------------
	.section	.text._ZN7cutlass13device_kernelIN5flash11enable_sm90INS1_16FlashAttnFwdSm90INS1_25CollectiveMainloopFwdSm90ILi2EN4cute5tupleIJNS5_1CILi1EEES8_S8_EEENS6_IJNS7_ILi192EEENS7_ILi128EEENS7_ILi96EEEEEELi96ENS_12float_e4m3_tEfNS_4arch4Sm90ELb0ELb1ELb0ELb1ELb0ELb1ELb0ELb1ELb1ELb0ELb0ELb0EEENS1_21CollectiveEpilogueFwdINS6_IJSA_SC_SB_EEES9_NS_10bfloat16_tESG_Li384ELb1ELb0ELb0ELb1EEENS1_36VarlenDynamicPersistentTileSchedulerILi192ELi128ELi384ELi128ELb0ELb0ELb1ELb1ELb0ELb1EEEEEEEEEvNT_6ParamsE,"ax",@progbits
	.align	128
.text._ZN7cutlass13device_kernelIN5flash11enable_sm90INS1_16FlashAttnFwdSm90INS1_25CollectiveMainloopFwdSm90ILi2EN4cute5tupleIJNS5_1CILi1EEES8_S8_EEENS6_IJNS7_ILi192EEENS7_ILi128EEENS7_ILi96EEEEEELi96ENS_12float_e4m3_tEfNS_4arch4Sm90ELb0ELb1ELb0ELb1ELb0ELb1ELb0ELb1ELb1ELb0ELb0ELb0EEENS1_21CollectiveEpilogueFwdINS6_IJSA_SC_SB_EEES9_NS_10bfloat16_tESG_Li384ELb1ELb0ELb0ELb1EEENS1_36VarlenDynamicPersistentTileSchedulerILi192ELi128ELi384ELi128ELb0ELb0ELb1ELb1ELb0ELb1EEEEEEEEEvNT_6ParamsE:
        .type           _ZN7cutlass13device_kernelIN5flash11enable_sm90INS1_16FlashAttnFwdSm90INS1_25CollectiveMainloopFwdSm90ILi2EN4cute5tupleIJNS5_1CILi1EEES8_S8_EEENS6_IJNS7_ILi192EEENS7_ILi128EEENS7_ILi96EEEEEELi96ENS_12float_e4m3_tEfNS_4arch4Sm90ELb0ELb1ELb0ELb1ELb0ELb1ELb0ELb1ELb1ELb0ELb0ELb0EEENS1_21CollectiveEpilogueFwdINS6_IJSA_SC_SB_EEES9_NS_10bfloat16_tESG_Li384ELb1ELb0ELb0ELb1EEENS1_36VarlenDynamicPersistentTileSchedulerILi192ELi128ELi384ELi128ELb0ELb0ELb1ELb1ELb0ELb1EEEEEEEEEvNT_6ParamsE,@function
        .size           _ZN7cutlass13device_kernelIN5flash11enable_sm90INS1_16FlashAttnFwdSm90INS1_25CollectiveMainloopFwdSm90ILi2EN4cute5tupleIJNS5_1CILi1EEES8_S8_EEENS6_IJNS7_ILi192EEENS7_ILi128EEENS7_ILi96EEEEEELi96ENS_12float_e4m3_tEfNS_4arch4Sm90ELb0ELb1ELb0ELb1ELb0ELb1ELb0ELb1ELb1ELb0ELb0ELb0EEENS1_21CollectiveEpilogueFwdINS6_IJSA_SC_SB_EEES9_NS_10bfloat16_tESG_Li384ELb1ELb0ELb0ELb1EEENS1_36VarlenDynamicPersistentTileSchedulerILi192ELi128ELi384ELi128ELb0ELb0ELb1ELb1ELb0ELb1EEEEEEEEEvNT_6ParamsE,(.L_x_14 - _ZN7cutlass13device_kernelIN5flash11enable_sm90INS1_16FlashAttnFwdSm90INS1_25CollectiveMainloopFwdSm90ILi2EN4cute5tupleIJNS5_1CILi1EEES8_S8_EEENS6_IJNS7_ILi192EEENS7_ILi128EEENS7_ILi96EEEEEELi96ENS_12float_e4m3_tEfNS_4arch4Sm90ELb0ELb1ELb0ELb1ELb0ELb1ELb0ELb1ELb1ELb0ELb0ELb0EEENS1_21CollectiveEpilogueFwdINS6_IJSA_SC_SB_EEES9_NS_10bfloat16_tESG_Li384ELb1ELb0ELb0ELb1EEENS1_36VarlenDynamicPersistentTileSchedulerILi192ELi128ELi384ELi128ELb0ELb0ELb1ELb1ELb0ELb1EEEEEEEEEvNT_6ParamsE)
        .other          _ZN7cutlass13device_kernelIN5flash11enable_sm90INS1_16FlashAttnFwdSm90INS1_25CollectiveMainloopFwdSm90ILi2EN4cute5tupleIJNS5_1CILi1EEES8_S8_EEENS6_IJNS7_ILi192EEENS7_ILi128EEENS7_ILi96EEEEEELi96ENS_12float_e4m3_tEfNS_4arch4Sm90ELb0ELb1ELb0ELb1ELb0ELb1ELb0ELb1ELb1ELb0ELb0ELb0EEENS1_21CollectiveEpilogueFwdINS6_IJSA_SC_SB_EEES9_NS_10bfloat16_tESG_Li384ELb1ELb0ELb0ELb1EEENS1_36VarlenDynamicPersistentTileSchedulerILi192ELi128ELi384ELi128ELb0ELb0ELb1ELb1ELb0ELb1EEEEEEEEEvNT_6ParamsE,@"STO_CUDA_ENTRY STV_DEFAULT"
_ZN7cutlass13device_kernelIN5flash11enable_sm90INS1_16FlashAttnFwdSm90INS1_25CollectiveMainloopFwdSm90ILi2EN4cute5tupleIJNS5_1CILi1EEES8_S8_EEENS6_IJNS7_ILi192EEENS7_ILi128EEENS7_ILi96EEEEEELi96ENS_12float_e4m3_tEfNS_4arch4Sm90ELb0ELb1ELb0ELb1ELb0ELb1ELb0ELb1ELb1ELb0ELb0ELb0EEENS1_21CollectiveEpilogueFwdINS6_IJSA_SC_SB_EEES9_NS_10bfloat16_tESG_Li384ELb1ELb0ELb0ELb1EEENS1_36VarlenDynamicPersistentTileSchedulerILi192ELi128ELi384ELi128ELb0ELb0ELb1ELb1ELb0ELb1EEEEEEEEEvNT_6ParamsE:
[----:B------:R-:W-:Y:S01]  /*0000*/  LDC R1, c[0x0][0x37c] ;  /* 0x0000df00ff017b82 */ /* 0x000fe20000000800 */
[----:B------:R-:W-:Y:S05]  /*0010*/  EXIT ;  /* 0x000000000000794d */ /* 0x000fea0003800000 */
.L_x_5:
        /* <DEDUP_REMOVED lines=14> */
.L_x_14:


//--------------------- .text._ZN7cutlass13device_kernelIN5flash11enable_sm90INS1_16FlashAttnFwdSm90INS1_25CollectiveMainloopFwdSm90ILi2EN4cute5tupleIJNS5_1CILi1EEES8_S8_EEENS6_IJNS7_ILi192EEENS7_ILi128EEENS7_ILi96EEEEEELi96ENS_12float_e4m3_tEfNS_4arch4Sm90ELb1ELb0ELb0ELb0ELb0ELb0ELb0ELb1ELb1ELb0ELb0ELb0EEENS1_21CollectiveEpilogueFwdINS6_IJSA_SC_SB_EEES9_NS_10bfloat16_tESG_Li384ELb0ELb0ELb0ELb1EEENS1_30DynamicPersistentTileSchedulerILi384ELi128ELb0ELb0ELb1EEEEEEEEEvNT_6ParamsE --------------------------
	.section	.text._ZN7cutlass13device_kernelIN5flash11enable_sm90INS1_16FlashAttnFwdSm90INS1_25CollectiveMainloopFwdSm90ILi2EN4cute5tupleIJNS5_1CILi1EEES8_S8_EEENS6_IJNS7_ILi192EEENS7_ILi128EEENS7_ILi96EEEEEELi96ENS_12float_e4m3_tEfNS_4arch4Sm90ELb1ELb0ELb0ELb0ELb0ELb0ELb0ELb1ELb1ELb0ELb0ELb0EEENS1_21CollectiveEpilogueFwdINS6_IJSA_SC_SB_EEES9_NS_10bfloat16_tESG_Li384ELb0ELb0ELb0ELb1EEENS1_30DynamicPersistentTileSchedulerILi384ELi128ELb0ELb0ELb1EEEEEEEEEvNT_6ParamsE,"ax",@progbits
	.align	128
.text._ZN7cutlass13device_kernelIN5flash11enable_sm90INS1_16FlashAttnFwdSm90INS1_25CollectiveMainloopFwdSm90ILi2EN4cute5tupleIJNS5_1CILi1EEES8_S8_EEENS6_IJNS7_ILi192EEENS7_ILi128EEENS7_ILi96EEEEEELi96ENS_12float_e4m3_tEfNS_4arch4Sm90ELb1ELb0ELb0ELb0ELb0ELb0ELb0ELb1ELb1ELb0ELb0ELb0EEENS1_21CollectiveEpilogueFwdINS6_IJSA_SC_SB_EEES9_NS_10bfloat16_tESG_Li384ELb0ELb0ELb0ELb1EEENS1_30DynamicPersistentTileSchedulerILi384ELi128ELb0ELb0ELb1EEEEEEEEEvNT_6ParamsE:
        .type           _ZN7cutlass13device_kernelIN5flash11enable_sm90INS1_16FlashAttnFwdSm90INS1_25CollectiveMainloopFwdSm90ILi2EN4cute5tupleIJNS5_1CILi1EEES8_S8_EEENS6_IJNS7_ILi192EEENS7_ILi128EEENS7_ILi96EEEEEELi96ENS_12float_e4m3_tEfNS_4arch4Sm90ELb1ELb0ELb0ELb0ELb0ELb0ELb0ELb1ELb1ELb0ELb0ELb0EEENS1_21CollectiveEpilogueFwdINS6_IJSA_SC_SB_EEES9_NS_10bfloat16_tESG_Li384ELb0ELb0ELb0ELb1EEENS1_30DynamicPersistentTileSchedulerILi384ELi128ELb0ELb0ELb1EEEEEEEEEvNT_6ParamsE,@function
        .size           _ZN7cutlass13device_kernelIN5flash11enable_sm90INS1_16FlashAttnFwdSm90INS1_25CollectiveMainloopFwdSm90ILi2EN4cute5tupleIJNS5_1CILi1EEES8_S8_EEENS6_IJNS7_ILi192EEENS7_ILi128EEENS7_ILi96EEEEEELi96ENS_12float_e4m3_tEfNS_4arch4Sm90ELb1ELb0ELb0ELb0ELb0ELb0ELb0ELb1ELb1ELb0ELb0ELb0EEENS1_21CollectiveEpilogueFwdINS6_IJSA_SC_SB_EEES9_NS_10bfloat16_tESG_Li384ELb0ELb0ELb0ELb1EEENS1_30DynamicPersistentTileSchedulerILi384ELi128ELb0ELb0ELb1EEEEEEEEEvNT_6ParamsE,(.L_x_15 - _ZN7cutlass13device_kernelIN5flash11enable_sm90INS1_16FlashAttnFwdSm90INS1_25CollectiveMainloopFwdSm90ILi2EN4cute5tupleIJNS5_1CILi1EEES8_S8_EEENS6_IJNS7_ILi192EEENS7_ILi128EEENS7_ILi96EEEEEELi96ENS_12float_e4m3_tEfNS_4arch4Sm90ELb1ELb0ELb0ELb0ELb0ELb0ELb0ELb1ELb1ELb0ELb0ELb0EEENS1_21CollectiveEpilogueFwdINS6_IJSA_SC_SB_EEES9_NS_10bfloat16_tESG_Li384ELb0ELb0ELb0ELb1EEENS1_30DynamicPersistentTileSchedulerILi384ELi128ELb0ELb0ELb1EEEEEEEEEvNT_6ParamsE)
        .other          _ZN7cutlass13device_kernelIN5flash11enable_sm90INS1_16FlashAttnFwdSm90INS1_25CollectiveMainloopFwdSm90ILi2EN4cute5tupleIJNS5_1CILi1EEES8_S8_EEENS6_IJNS7_ILi192EEENS7_ILi128EEENS7_ILi96EEEEEELi96ENS_12float_e4m3_tEfNS_4arch4Sm90ELb1ELb0ELb0ELb0ELb0ELb0ELb0ELb1ELb1ELb0ELb0ELb0EEENS1_21CollectiveEpilogueFwdINS6_IJSA_SC_SB_EEES9_NS_10bfloat16_tESG_Li384ELb0ELb0ELb0ELb1EEENS1_30DynamicPersistentTileSchedulerILi384ELi128ELb0ELb0ELb1EEEEEEEEEvNT_6ParamsE,@"STO_CUDA_ENTRY STV_DEFAULT"
_ZN7cutlass13device_kernelIN5flash11enable_sm90INS1_16FlashAttnFwdSm90INS1_25CollectiveMainloopFwdSm90ILi2EN4cute5tupleIJNS5_1CILi1EEES8_S8_EEENS6_IJNS7_ILi192EEENS7_ILi128EEENS7_ILi96EEEEEELi96ENS_12float_e4m3_tEfNS_4arch4Sm90ELb1ELb0ELb0ELb0ELb0ELb0ELb0ELb1ELb1ELb0ELb0ELb0EEENS1_21CollectiveEpilogueFwdINS6_IJSA_SC_SB_EEES9_NS_10bfloat16_tESG_Li384ELb0ELb0ELb0ELb1EEENS1_30DynamicPersistentTileSchedulerILi384ELi128ELb0ELb0ELb1EEEEEEEEEvNT_6ParamsE:
[----:B------:R-:W-:Y:S01]  /*0000*/  LDC R1, c[0x0][0x37c] ;  /* 0x0000df00ff017b82 */ /* 0x000fe20000000800 */
[----:B------:R-:W-:Y:S05]  /*0010*/  EXIT ;  /* 0x000000000000794d */ /* 0x000fea0003800000 */
.L_x_6:
        /* <DEDUP_REMOVED lines=14> */
.L_x_15:


//--------------------- .text._ZN7cutlass13device_kernelIN5flash11enable_sm90INS1_16FlashAttnFwdSm90INS1_25CollectiveMainloopFwdSm90ILi2EN4cute5tupleIJNS5_1CILi1EEES8_S8_EEENS6_IJNS7_ILi192EEENS7_ILi128EEENS7_ILi96EEEEEELi96ENS_12float_e4m3_tEfNS_4arch4Sm90ELb1ELb0ELb0ELb1ELb0ELb0ELb0ELb1ELb1ELb0ELb0ELb0EEENS1_21CollectiveEpilogueFwdINS6_IJSA_SC_SB_EEES9_NS_10bfloat16_tESG_Li384ELb1ELb0ELb0ELb1EEENS1_36VarlenDynamicPersistentTileSchedulerILi192ELi128ELi384ELi128ELb0ELb0ELb1ELb1ELb1ELb1EEEEEEEEEvNT_6ParamsE --------------------------
	.section	.text._ZN7cutlass13device_kernelIN5flash11enable_sm90INS1_16FlashAttnFwdSm90INS1_25CollectiveMainloopFwdSm90ILi2EN4cute5tupleIJNS5_1CILi1EEES8_S8_EEENS6_IJNS7_ILi192EEENS7_ILi128EEENS7_ILi96EEEEEELi96ENS_12float_e4m3_tEfNS_4arch4Sm90ELb1ELb0ELb0ELb1ELb0ELb0ELb0ELb1ELb1ELb0ELb0ELb0EEENS1_21CollectiveEpilogueFwdINS6_IJSA_SC_SB_EEES9_NS_10bfloat16_tESG_Li384ELb1ELb0ELb0ELb1EEENS1_36VarlenDynamicPersistentTileSchedulerILi192ELi128ELi384ELi128ELb0ELb0ELb1ELb1ELb1ELb1EEEEEEEEEvNT_6ParamsE,"ax",@progbits
	.align	128
.text._ZN7cutlass13device_kernelIN5flash11enable_sm90INS1_16FlashAttnFwdSm90INS1_25CollectiveMainloopFwdSm90ILi2EN4cute5tupleIJNS5_1CILi1EEES8_S8_EEENS6_IJNS7_ILi192EEENS7_ILi128EEENS7_ILi96EEEEEELi96ENS_12float_e4m3_tEfNS_4arch4Sm90ELb1ELb0ELb0ELb1ELb0ELb0ELb0ELb1ELb1ELb0ELb0ELb0EEENS1_21CollectiveEpilogueFwdINS6_IJSA_SC_SB_EEES9_NS_10bfloat16_tESG_Li384ELb1ELb0ELb0ELb1EEENS1_36VarlenDynamicPersistentTileSchedulerILi192ELi128ELi384ELi128ELb0ELb0ELb1ELb1ELb1ELb1EEEEEEEEEvNT_6ParamsE:
        .type           _ZN7cutlass13device_kernelIN5flash11enable_sm90INS1_16FlashAttnFwdSm90INS1_25CollectiveMainloopFwdSm90ILi2EN4cute5tupleIJNS5_1CILi1EEES8_S8_EEENS6_IJNS7_ILi192EEENS7_ILi128EEENS7_ILi96EEEEEELi96ENS_12float_e4m3_tEfNS_4arch4Sm90ELb1ELb0ELb0ELb1ELb0ELb0ELb0ELb1ELb1ELb0ELb0ELb0EEENS1_21CollectiveEpilogueFwdINS6_IJSA_SC_SB_EEES9_NS_10bfloat16_tESG_Li384ELb1ELb0ELb0ELb1EEENS1_36VarlenDynamicPersistentTileSchedulerILi192ELi128ELi384ELi128ELb0ELb0ELb1ELb1ELb1ELb1EEEEEEEEEvNT_6ParamsE,@function
        .size           _ZN7cutlass13device_kernelIN5flash11enable_sm90INS1_16FlashAttnFwdSm90INS1_25CollectiveMainloopFwdSm90ILi2EN4cute5tupleIJNS5_1CILi1EEES8_S8_EEENS6_IJNS7_ILi192EEENS7_ILi128EEENS7_ILi96EEEEEELi96ENS_12float_e4m3_tEfNS_4arch4Sm90ELb1ELb0ELb0ELb1ELb0ELb0ELb0ELb1ELb1ELb0ELb0ELb0EEENS1_21CollectiveEpilogueFwdINS6_IJSA_SC_SB_EEES9_NS_10bfloat16_tESG_Li384ELb1ELb0ELb0ELb1EEENS1_36VarlenDynamicPersistentTileSchedulerILi192ELi128ELi384ELi128ELb0ELb0ELb1ELb1ELb1ELb1EEEEEEEEEvNT_6ParamsE,(.L_x_16 - _ZN7cutlass13device_kernelIN5flash11enable_sm90INS1_16FlashAttnFwdSm90INS1_25CollectiveMainloopFwdSm90ILi2EN4cute5tupleIJNS5_1CILi1EEES8_S8_EEENS6_IJNS7_ILi192EEENS7_ILi128EEENS7_ILi96EEEEEELi96ENS_12float_e4m3_tEfNS_4arch4Sm90ELb1ELb0ELb0ELb1ELb0ELb0ELb0ELb1ELb1ELb0ELb0ELb0EEENS1_21CollectiveEpilogueFwdINS6_IJSA_SC_SB_EEES9_NS_10bfloat16_tESG_Li384ELb1ELb0ELb0ELb1EEENS1_36VarlenDynamicPersistentTileSchedulerILi192ELi128ELi384ELi128ELb0ELb0ELb1ELb1ELb1ELb1EEEEEEEEEvNT_6ParamsE)
        .other          _ZN7cutlass13device_kernelIN5flash11enable_sm90INS1_16FlashAttnFwdSm90INS1_25CollectiveMainloopFwdSm90ILi2EN4cute5tupleIJNS5_1CILi1EEES8_S8_EEENS6_IJNS7_ILi192EEENS7_ILi128EEENS7_ILi96EEEEEELi96ENS_12float_e4m3_tEfNS_4arch4Sm90ELb1ELb0ELb0ELb1ELb0ELb0ELb0ELb1ELb1ELb0ELb0ELb0EEENS1_21CollectiveEpilogueFwdINS6_IJSA_SC_SB_EEES9_NS_10bfloat16_tESG_Li384ELb1ELb0ELb0ELb1EEENS1_36VarlenDynamicPersistentTileSchedulerILi192ELi128ELi384ELi128ELb0ELb0ELb1ELb1ELb1ELb1EEEEEEEEEvNT_6ParamsE,@"STO_CUDA_ENTRY STV_DEFAULT"
_ZN7cutlass13device_kernelIN5flash11enable_sm90INS1_16FlashAttnFwdSm90INS1_25CollectiveMainloopFwdSm90ILi2EN4cute5tupleIJNS5_1CILi1EEES8_S8_EEENS6_IJNS7_ILi192EEENS7_ILi128EEENS7_ILi96EEEEEELi96ENS_12float_e4m3_tEfNS_4arch4Sm90ELb1ELb0ELb0ELb1ELb0ELb0ELb0ELb1ELb1ELb0ELb0ELb0EEENS1_21CollectiveEpilogueFwdINS6_IJSA_SC_SB_EEES9_NS_10bfloat16_tESG_Li384ELb1ELb0ELb0ELb1EEENS1_36VarlenDynamicPersistentTileSchedulerILi192ELi128ELi384ELi128ELb0ELb0ELb1ELb1ELb1ELb1EEEEEEEEEvNT_6ParamsE:
[----:B------:R-:W-:Y:S01]  /*0000*/  LDC R1, c[0x0][0x37c] ;  /* 0x0000df00ff017b82 */ /* 0x000fe20000000800 */
[----:B------:R-:W-:Y:S05]  /*0010*/  EXIT ;  /* 0x000000000000794d */ /* 0x000fea0003800000 */
.L_x_7:
        /* <DEDUP_REMOVED lines=14> */
.L_x_16:


//--------------------- .text._ZN7cutlass13device_kernelIN5flash11enable_sm90INS1_16FlashAttnFwdSm90INS1_25CollectiveMainloopFwdSm90ILi2EN4cute5tupleIJNS5_1CILi1EEES8_S8_EEENS6_IJNS7_ILi192EEENS7_ILi128EEENS7_ILi96EEEEEELi96ENS_12float_e4m3_tEfNS_4arch4Sm90ELb1ELb0ELb0ELb1ELb0ELb1ELb0ELb1ELb1ELb0ELb0ELb0EEENS1_21CollectiveEpilogueFwdINS6_IJSA_SC_SB_EEES9_NS_10bfloat16_tESG_Li384ELb1ELb0ELb0ELb1EEENS1_36VarlenDynamicPersistentTileSchedulerILi192ELi128ELi384ELi128ELb0ELb0ELb1ELb1ELb1ELb1EEEEEEEEEvNT_6ParamsE --------------------------
	.section	.text._ZN7cutlass13device_kernelIN5flash11enable_sm90INS1_16FlashAttnFwdSm90INS1_25CollectiveMainloopFwdSm90ILi2EN4cute5tupleIJNS5_1CILi1EEES8_S8_EEENS6_IJNS7_ILi192EEENS7_ILi128EEENS7_ILi96EEEEEELi96ENS_12float_e4m3_tEfNS_4arch4Sm90ELb1ELb0ELb0ELb1ELb0ELb1ELb0ELb1ELb1ELb0ELb0ELb0EEENS1_21CollectiveEpilogueFwdINS6_IJSA_SC_SB_EEES9_NS_10bfloat16_tESG_Li384ELb1ELb0ELb0ELb1EEENS1_36VarlenDynamicPersistentTileSchedulerILi192ELi128ELi384ELi128ELb0ELb0ELb1ELb1ELb1ELb1EEEEEEEEEvNT_6ParamsE,"ax",@progbits
	.align	128
.text._ZN7cutlass13device_kernelIN5flash11enable_sm90INS1_16FlashAttnFwdSm90INS1_25CollectiveMainloopFwdSm90ILi2EN4cute5tupleIJNS5_1CILi1EEES8_S8_EEENS6_IJNS7_ILi192EEENS7_ILi128EEENS7_ILi96EEEEEELi96ENS_12float_e4m3_tEfNS_4arch4Sm90ELb1ELb0ELb0ELb1ELb0ELb1ELb0ELb1ELb1ELb0ELb0ELb0EEENS1_21CollectiveEpilogueFwdINS6_IJSA_SC_SB_EEES9_NS_10bfloat16_tESG_Li384ELb1ELb0ELb0ELb1EEENS1_36VarlenDynamicPersistentTileSchedulerILi192ELi128ELi384ELi128ELb0ELb0ELb1ELb1ELb1ELb1EEEEEEEEEvNT_6ParamsE:
        .type           _ZN7cutlass13device_kernelIN5flash11enable_sm90INS1_16FlashAttnFwdSm90INS1_25CollectiveMainloopFwdSm90ILi2EN4cute5tupleIJNS5_1CILi1EEES8_S8_EEENS6_IJNS7_ILi192EEENS7_ILi128EEENS7_ILi96EEEEEELi96ENS_12float_e4m3_tEfNS_4arch4Sm90ELb1ELb0ELb0ELb1ELb0ELb1ELb0ELb1ELb1ELb0ELb0ELb0EEENS1_21CollectiveEpilogueFwdINS6_IJSA_SC_SB_EEES9_NS_10bfloat16_tESG_Li384ELb1ELb0ELb0ELb1EEENS1_36VarlenDynamicPersistentTileSchedulerILi192ELi128ELi384ELi128ELb0ELb0ELb1ELb1ELb1ELb1EEEEEEEEEvNT_6ParamsE,@function
        .size           _ZN7cutlass13device_kernelIN5flash11enable_sm90INS1_16FlashAttnFwdSm90INS1_25CollectiveMainloopFwdSm90ILi2EN4cute5tupleIJNS5_1CILi1EEES8_S8_EEENS6_IJNS7_ILi192EEENS7_ILi128EEENS7_ILi96EEEEEELi96ENS_12float_e4m3_tEfNS_4arch4Sm90ELb1ELb0ELb0ELb1ELb0ELb1ELb0ELb1ELb1ELb0ELb0ELb0EEENS1_21CollectiveEpilogueFwdINS6_IJSA_SC_SB_EEES9_NS_10bfloat16_tESG_Li384ELb1ELb0ELb0ELb1EEENS1_36VarlenDynamicPersistentTileSchedulerILi192ELi128ELi384ELi128ELb0ELb0ELb1ELb1ELb1ELb1EEEEEEEEEvNT_6ParamsE,(.L_x_17 - _ZN7cutlass13device_kernelIN5flash11enable_sm90INS1_16FlashAttnFwdSm90INS1_25CollectiveMainloopFwdSm90ILi2EN4cute5tupleIJNS5_1CILi1EEES8_S8_EEENS6_IJNS7_ILi192EEENS7_ILi128EEENS7_ILi96EEEEEELi96ENS_12float_e4m3_tEfNS_4arch4Sm90ELb1ELb0ELb0ELb1ELb0ELb1ELb0ELb1ELb1ELb0ELb0ELb0EEENS1_21CollectiveEpilogueFwdINS6_IJSA_SC_SB_EEES9_NS_10bfloat16_tESG_Li384ELb1ELb0ELb0ELb1EEENS1_36VarlenDynamicPersistentTileSchedulerILi192ELi128ELi384ELi128ELb0ELb0ELb1ELb1ELb1ELb1EEEEEEEEEvNT_6ParamsE)
        .other          _ZN7cutlass13device_kernelIN5flash11enable_sm90INS1_16FlashAttnFwdSm90INS1_25CollectiveMainloopFwdSm90ILi2EN4cute5tupleIJNS5_1CILi1EEES8_S8_EEENS6_IJNS7_ILi192EEENS7_ILi128EEENS7_ILi96EEEEEELi96ENS_12float_e4m3_tEfNS_4arch4Sm90ELb1ELb0ELb0ELb1ELb0ELb1ELb0ELb1ELb1ELb0ELb0ELb0EEENS1_21CollectiveEpilogueFwdINS6_IJSA_SC_SB_EEES9_NS_10bfloat16_tESG_Li384ELb1ELb0ELb0ELb1EEENS1_36VarlenDynamicPersistentTileSchedulerILi192ELi128ELi384ELi128ELb0ELb0ELb1ELb1ELb1ELb1EEEEEEEEEvNT_6ParamsE,@"STO_CUDA_ENTRY STV_DEFAULT"
_ZN7cutlass13device_kernelIN5flash11enable_sm90INS1_16FlashAttnFwdSm90INS1_25CollectiveMainloopFwdSm90ILi2EN4cute5tupleIJNS5_1CILi1EEES8_S8_EEENS6_IJNS7_ILi192EEENS7_ILi128EEENS7_ILi96EEEEEELi96ENS_12float_e4m3_tEfNS_4arch4Sm90ELb1ELb0ELb0ELb1ELb0ELb1ELb0ELb1ELb1ELb0ELb0ELb0EEENS1_21CollectiveEpilogueFwdINS6_IJSA_SC_SB_EEES9_NS_10bfloat16_tESG_Li384ELb1ELb0ELb0ELb1EEENS1_36VarlenDynamicPersistentTileSchedulerILi192ELi128ELi384ELi128ELb0ELb0ELb1ELb1ELb1ELb1EEEEEEEEEvNT_6ParamsE:
[----:B------:R-:W-:Y:S01]  /*0000*/  LDC R1, c[0x0][0x37c] ;  /* 0x0000df00ff017b82 */ /* 0x000fe20000000800 */
[----:B------:R-:W-:Y:S05]  /*0010*/  EXIT ;  /* 0x000000000000794d */ /* 0x000fea0003800000 */
.L_x_8:
        /* <DEDUP_REMOVED lines=14> */
.L_x_17:


//--------------------- .nv.shared.reserved.0     --------------------------
	.section	.nv.shared.reserved.0,"aw",@nobits
	.weak		__nv_reservedSMEM_offset_0_alias
	.size		__nv_reservedSMEM_offset_0_alias, 0, 64
	.other		__nv_reservedSMEM_offset_0_alias,@"STO_CUDA_RESERVED_SHARED STV_DEFAULT"
__nv_reservedSMEM_offset_0_alias:
	.zero		0
	.zero		64


//--------------------- .nv.global                --------------------------
	.section	.nv.global,"aw",@nobits
.nv.global:
	.type		_ZN65_INTERNAL_de9175c6_29_flash_fwd_hdim96_e4m3_sm90_cu_ee213261_37044cute1_E,@object
	.size		_ZN65_INTERNAL_de9175c6_29_flash_fwd_hdim96_e4m3_sm90_cu_ee213261_37044cute1_E,(_ZN65_INTERNAL_de9175c6_29_flash_fwd_hdim96_e4m3_sm90_cu_ee213261_37044cuda3std3__45__cpo6cbeginE - _ZN65_INTERNAL_de9175c6_29_flash_fwd_hdim96_e4m3_sm90_cu_ee213261_37044cute1_E)
_ZN65_INTERNAL_de9175c6_29_flash_fwd_hdim96_e4m3_sm90_cu_ee213261_37044cute1_E:
	.zero		1
	.type		_ZN65_INTERNAL_de9175c6_29_flash_fwd_hdim96_e4m3_sm90_cu_ee213261_37044cuda3std3__45__cpo6cbeginE,@object
	.size		_ZN65_INTERNAL_de9175c6_29_flash_fwd_hdim96_e4m3_sm90_cu_ee213261_37044cuda3std3__45__cpo6cbeginE,(_ZN65_INTERNAL_de9175c6_29_flash_fwd_hdim96_e4m3_sm90_cu_ee213261_37044cuda3std3__48in_placeE - _ZN65_INTERNAL_de9175c6_29_flash_fwd_hdim96_e4m3_sm90_cu_ee213261_37044cuda3std3__45__cpo6cbeginE)
_ZN65_INTERNAL_de9175c6_29_flash_fwd_hdim96_e4m3_sm90_cu_ee213261_37044cuda3std3__45__cpo6cbeginE:
	.zero		1
	.type		_ZN65_INTERNAL_de9175c6_29_flash_fwd_hdim96_e4m3_sm90_cu_ee213261_37044cuda3std3__48in_placeE,@object
	.size		_ZN65_INTERNAL_de9175c6_29_flash_fwd_hdim96_e4m3_sm90_cu_ee213261_37044cuda3std3__48in_placeE,(_ZN65_INTERNAL_de9175c6_29_flash_fwd_hdim96_e4m3_sm90_cu_ee213261_37044cuda3std6ranges3__45__cpo9iter_moveE - _ZN65_INTERNAL_de9175c6_29_flash_fwd_hdim96_e4m3_sm90_cu_ee213261_37044cuda3std3__48in_placeE)
_ZN65_INTERNAL_de9175c6_29_flash_fwd_hdim96_e4m3_sm90_cu_ee213261_37044cuda3std3__48in_placeE:
	.zero		1
	.type		_ZN65_INTERNAL_de9175c6_29_flash_fwd_hdim96_e4m3_sm90_cu_ee213261_37044cuda3std6ranges3__45__cpo9iter_moveE,@object
	.size		_ZN65_INTERNAL_de9175c6_29_flash_fwd_hdim96_e4m3_sm90_cu_ee213261_37044cuda3std6ranges3__45__cpo9iter_moveE,(_ZN65_INTERNAL_de9175c6_29_flash_fwd_hdim96_e4m3_sm90_cu_ee213261_37044cuda3std3__45__cpo5beginE - _ZN65_INTERNAL_de9175c6_29_flash_fwd_hdim96_e4m3_sm90_cu_ee213261_37044cuda3std6ranges3__45__cpo9iter_moveE)
_ZN65_INTERNAL_de9175c6_29_flash_fwd_hdim96_e4m3_sm90_cu_ee213261_37044cuda3std6ranges3__45__cpo9iter_moveE:
	.zero		1
	.type		_ZN65_INTERNAL_de9175c6_29_flash_fwd_hdim96_e4m3_sm90_cu_ee213261_37044cuda3std3__45__cpo5beginE,@object
	.size		_ZN65_INTERNAL_de9175c6_29_flash_fwd_hdim96_e4m3_sm90_cu_ee213261_37044cuda3std3__45__cpo5beginE,(_ZN65_INTERNAL_de9175c6_29_flash_fwd_hdim96_e4m3_sm90_cu_ee213261_37044cuda3std3__467_GLOBAL__N__de9175c6_29_flash_fwd_hdim96_e4m3_sm90_cu_ee213261_37046ignoreE - _ZN65_INTERNAL_de9175c6_29_flash_fwd_hdim96_e4m3_sm90_cu_ee213261_37044cuda3std3__45__cpo5beginE)
_ZN65_INTERNAL_de9175c6_29_flash_fwd_hdim96_e4m3_sm90_cu_ee213261_37044cuda3std3__45__cpo5beginE:
	.zero		1
	.type		_ZN65_INTERNAL_de9175c6_29_flash_fwd_hdim96_e4m3_sm90_cu_ee213261_37044cuda3std3__467_GLOBAL__N__de9175c6_29_flash_fwd_hdim96_e4m3_sm90_cu_ee213261_37046ignoreE,@object
	.size		_ZN65_INTERNAL_de9175c6_29_flash_fwd_hdim96_e4m3_sm90_cu_ee213261_37044cuda3std3__467_GLOBAL__N__de9175c6_29_flash_fwd_hdim96_e4m3_sm90_cu_ee213261_37046ignoreE,(_ZN65_INTERNAL_de9175c6_29_flash_fwd_hdim96_e4m3_sm90_cu_ee213261_37044cute7productE - _ZN65_INTERNAL_de9175c6_29_flash_fwd_hdim96_e4m3_sm90_cu_ee213261_37044cuda3std3__467_GLOBAL__N__de9175c6_29_flash_fwd_hdim96_e4m3_sm90_cu_ee213261_37046ignoreE)
_ZN65_INTERNAL_de9175c6_29_flash_fwd_hdim96_e4m3_sm90_cu_ee213261_37044cuda3std3__467_GLOBAL__N__de9175c6_29_flash_fwd_hdim96_e4m3_sm90_cu_ee213261_37046ignoreE:
	.zero		1
	.type		_ZN65_INTERNAL_de9175c6_29_flash_fwd_hdim96_e4m3_sm90_cu_ee213261_37044cute7productE,@object
	.size		_ZN65_INTERNAL_de9175c6_29_flash_fwd_hdim96_e4m3_sm90_cu_ee213261_37044cute7productE,(_ZN65_INTERNAL_de9175c6_29_flash_fwd_hdim96_e4m3_sm90_cu_ee213261_37044cuda3std3__45__cpo3endE - _ZN65_INTERNAL_de9175c6_29_flash_fwd_hdim96_e4m3_sm90_cu_ee213261_37044cute7productE)
_ZN65_INTERNAL_de9175c6_29_flash_fwd_hdim96_e4m3_sm90_cu_ee213261_37044cute7productE:
	.zero		1
	.type		_ZN65_INTERNAL_de9175c6_29_flash_fwd_hdim96_e4m3_sm90_cu_ee213261_37044cuda3std3__45__cpo3endE,@object
	.size		_ZN65_INTERNAL_de9175c6_29_flash_fwd_hdim96_e4m3_sm90_cu_ee213261_37044cuda3std3__45__cpo3endE,(_ZN65_INTERNAL_de9175c6_29_flash_fwd_hdim96_e4m3_sm90_cu_ee213261_37044cuda3std3__419piecewise_constructE - _ZN65_INTERNAL_de9175c6_29_flash_fwd_hdim96_e4m3_sm90_cu_ee213261_37044cuda3std3__45__cpo3endE)
_ZN65_INTERNAL_de9175c6_29_flash_fwd_hdim96_e4m3_sm90_cu_ee213261_37044cuda3std3__45__cpo3endE:
	.zero		1
	.type		_ZN65_INTERNAL_de9175c6_29_flash_fwd_hdim96_e4m3_sm90_cu_ee213261_37044cuda3std3__419piecewise_constructE,@object
	.size		_ZN65_INTERNAL_de9175c6_29_flash_fwd_hdim96_e4m3_sm90_cu_ee213261_37044cuda3std3__419piecewise_constructE,(_ZN65_INTERNAL_de9175c6_29_flash_fwd_hdim96_e4m3_sm90_cu_ee213261_37044cuda3std3__45__cpo4cendE - _ZN65_INTERNAL_de9175c6_29_flash_fwd_hdim96_e4m3_sm90_cu_ee213261_37044cuda3std3__419piecewise_constructE)
_ZN65_INTERNAL_de9175c6_29_flash_fwd_hdim96_e4m3_sm90_cu_ee213261_37044cuda3std3__419piecewise_constructE:
	.zero		1
	.type		_ZN65_INTERNAL_de9175c6_29_flash_fwd_hdim96_e4m3_sm90_cu_ee213261_37044cuda3std3__45__cpo4cendE,@object
	.size		_ZN65_INTERNAL_de9175c6_29_flash_fwd_hdim96_e4m3_sm90_cu_ee213261_37044cuda3std3__45__cpo4cendE,(_ZN65_INTERNAL_de9175c6_29_flash_fwd_hdim96_e4m3_sm90_cu_ee213261_37044cuda3std6ranges3__45__cpo4swapE - _ZN65_INTERNAL_de9175c6_29_flash_fwd_hdim96_e4m3_sm90_cu_ee213261_37044cuda3std3__45__cpo4cendE)
_ZN65_INTERNAL_de9175c6_29_flash_fwd_hdim96_e4m3_sm90_cu_ee213261_37044cuda3std3__45__cpo4cendE:
	.zero		1
	.type		_ZN65_INTERNAL_de9175c6_29_flash_fwd_hdim96_e4m3_sm90_cu_ee213261_37044cuda3std6ranges3__45__cpo4swapE,@object
	.size		_ZN65_INTERNAL_de9175c6_29_flash_fwd_hdim96_e4m3_sm90_cu_ee213261_37044cuda3std6ranges3__45__cpo4swapE,(.L_7 - _ZN65_INTERNAL_de9175c6_29_flash_fwd_hdim96_e4m3_sm90_cu_ee213261_37044cuda3std6ranges3__45__cpo4swapE)
_ZN65_INTERNAL_de9175c6_29_flash_fwd_hdim96_e4m3_sm90_cu_ee213261_37044cuda3std6ranges3__45__cpo4swapE:
	.zero		1
.L_7:


//--------------------- .nv.constant0._ZN7cutlass13device_kernelIN5flash11enable_sm90INS1_16FlashAttnFwdSm90INS1_25CollectiveMainloopFwdSm90ILi2EN4cute5tupleIJNS5_1CILi1EEES8_S8_EEENS6_IJNS7_ILi192EEENS7_ILi128EEENS7_ILi96EEEEEELi96ENS_12float_e4m3_tEfNS_4arch4Sm90ELb0ELb0ELb0ELb0ELb0ELb0ELb0ELb1ELb1ELb0ELb0ELb0EEENS1_21CollectiveEpilogueFwdINS6_IJSA_SC_SB_EEES9_NS_10bfloat16_tESG_Li384ELb0ELb0ELb0ELb1EEENS1_29StaticPersistentTileSchedulerILb0EEEEEEEEEvNT_6ParamsE --------------------------
	.section	.nv.constant0._ZN7cutlass13device_kernelIN5flash11enable_sm90INS1_16FlashAttnFwdSm90INS1_25CollectiveMainloopFwdSm90ILi2EN4cute5tupleIJNS5_1CILi1EEES8_S8_EEENS6_IJNS7_ILi192EEENS7_ILi128EEENS7_ILi96EEEEEELi96ENS_12float_e4m3_tEfNS_4arch4Sm90ELb0ELb0ELb0ELb0ELb0ELb0ELb0ELb1ELb1ELb0ELb0ELb0EEENS1_21CollectiveEpilogueFwdINS6_IJSA_SC_SB_EEES9_NS_10bfloat16_tESG_Li384ELb0ELb0ELb0ELb1EEENS1_29StaticPersistentTileSchedulerILb0EEEEEEEEEvNT_6ParamsE,"a",@progbits
	.sectionflags	@""
	.align	4
.nv.constant0._ZN7cutlass13device_kernelIN5flash11enable_sm90INS1_16FlashAttnFwdSm90INS1_25CollectiveMainloopFwdSm90ILi2EN4cute5tupleIJNS5_1CILi1EEES8_S8_EEENS6_IJNS7_ILi192EEENS7_ILi128EEENS7_ILi96EEEEEELi96ENS_12float_e4m3_tEfNS_4arch4Sm90ELb0ELb0ELb0ELb0ELb0ELb0ELb0ELb1ELb1ELb0ELb0ELb0EEENS1_21CollectiveEpilogueFwdINS6_IJSA_SC_SB_EEES9_NS_10bfloat16_tESG_Li384ELb0ELb0ELb0ELb1EEENS1_29StaticPersistentTileSchedulerILb0EEEEEEEEEvNT_6ParamsE:
	.zero		3840


//--------------------- .nv.constant0._ZN7cutlass13device_kernelIN5flash11enable_sm90INS1_16FlashAttnFwdSm90INS1_25CollectiveMainloopFwdSm90ILi2EN4cute5tupleIJNS5_1CILi1EEES8_S8_EEENS6_IJNS7_ILi192EEENS7_ILi128EEENS7_ILi96EEEEEELi96ENS_12float_e4m3_tEfNS_4arch4Sm90ELb0ELb0ELb0ELb1ELb0ELb0ELb0ELb1ELb1ELb0ELb0ELb0EEENS1_21CollectiveEpilogueFwdINS6_IJSA_SC_SB_EEES9_NS_10bfloat16_tESG_Li384ELb1ELb0ELb0ELb1EEENS1_36VarlenDynamicPersistentTileSchedulerILi192ELi128ELi384ELi128ELb0ELb0ELb1ELb0ELb1ELb1EEEEEEEEEvNT_6ParamsE --------------------------
	.section	.nv.constant0._ZN7cutlass13device_kernelIN5flash11enable_sm90INS1_16FlashAttnFwdSm90INS1_25CollectiveMainloopFwdSm90ILi2EN4cute5tupleIJNS5_1CILi1EEES8_S8_EEENS6_IJNS7_ILi192EEENS7_ILi128EEENS7_ILi96EEEEEELi96ENS_12float_e4m3_tEfNS_4arch4Sm90ELb0ELb0ELb0ELb1ELb0ELb0ELb0ELb1ELb1ELb0ELb0ELb0EEENS1_21CollectiveEpilogueFwdINS6_IJSA_SC_SB_EEES9_NS_10bfloat16_tESG_Li384ELb1ELb0ELb0ELb1EEENS1_36VarlenDynamicPersistentTileSchedulerILi192ELi128ELi384ELi128ELb0ELb0ELb1ELb0ELb1ELb1EEEEEEEEEvNT_6ParamsE,"a",@progbits
	.sectionflags	@""
	.align	4
.nv.constant0._ZN7cutlass13device_kernelIN5flash11enable_sm90INS1_16FlashAttnFwdSm90INS1_25CollectiveMainloopFwdSm90ILi2EN4cute5tupleIJNS5_1CILi1EEES8_S8_EEENS6_IJNS7_ILi192EEENS7_ILi128EEENS7_ILi96EEEEEELi96ENS_12float_e4m3_tEfNS_4arch4Sm90ELb0ELb0ELb0ELb1ELb0ELb0ELb0ELb1ELb1ELb0ELb0ELb0EEENS1_21CollectiveEpilogueFwdINS6_IJSA_SC_SB_EEES9_NS_10bfloat16_tESG_Li384ELb1ELb0ELb0ELb1EEENS1_36VarlenDynamicPersistentTileSchedulerILi192ELi128ELi384ELi128ELb0ELb0ELb1ELb0ELb1ELb1EEEEEEEEEvNT_6ParamsE:
	.zero		3456


//--------------------- .nv.constant0._ZN7cutlass13device_kernelIN5flash11enable_sm90INS1_16FlashAttnFwdSm90INS1_25CollectiveMainloopFwdSm90ILi2EN4cute5tupleIJNS5_1CILi1EEES8_S8_EEENS6_IJNS7_ILi192EEENS7_ILi128EEENS7_ILi96EEEEEELi96ENS_12float_e4m3_tEfNS_4arch4Sm90ELb0ELb0ELb0ELb1ELb0ELb1ELb0ELb1ELb1ELb0ELb0ELb0EEENS1_21CollectiveEpilogueFwdINS6_IJSA_SC_SB_EEES9_NS_10bfloat16_tESG_Li384ELb1ELb0ELb0ELb1EEENS1_36VarlenDynamicPersistentTileSchedulerILi192ELi128ELi384ELi128ELb0ELb0ELb1ELb0ELb1ELb1EEEEEEEEEvNT_6ParamsE --------------------------
	.section	.nv.constant0._ZN7cutlass13device_kernelIN5flash11enable_sm90INS1_16FlashAttnFwdSm90INS1_25CollectiveMainloopFwdSm90ILi2EN4cute5tupleIJNS5_1CILi1EEES8_S8_EEENS6_IJNS7_ILi192EEENS7_ILi128EEENS7_ILi96EEEEEELi96ENS_12float_e4m3_tEfNS_4arch4Sm90ELb0ELb0ELb0ELb1ELb0ELb1ELb0ELb1ELb1ELb0ELb0ELb0EEENS1_21CollectiveEpilogueFwdINS6_IJSA_SC_SB_EEES9_NS_10bfloat16_tESG_Li384ELb1ELb0ELb0ELb1EEENS1_36VarlenDynamicPersistentTileSchedulerILi192ELi128ELi384ELi128ELb0ELb0ELb1ELb0ELb1ELb1EEEEEEEEEvNT_6ParamsE,"a",@progbits
	.sectionflags	@""
	.align	4
.nv.constant0._ZN7cutlass13device_kernelIN5flash11enable_sm90INS1_16FlashAttnFwdSm90INS1_25CollectiveMainloopFwdSm90ILi2EN4cute5tupleIJNS5_1CILi1EEES8_S8_EEENS6_IJNS7_ILi192EEENS7_ILi128EEENS7_ILi96EEEEEELi96ENS_12float_e4m3_tEfNS_4arch4Sm90ELb0ELb0ELb0ELb1ELb0ELb1ELb0ELb1ELb1ELb0ELb0ELb0EEENS1_21CollectiveEpilogueFwdINS6_IJSA_SC_SB_EEES9_NS_10bfloat16_tESG_Li384ELb1ELb0ELb0ELb1EEENS1_36VarlenDynamicPersistentTileSchedulerILi192ELi128ELi384ELi128ELb0ELb0ELb1ELb0ELb1ELb1EEEEEEEEEvNT_6ParamsE:
	.zero		3456


//--------------------- .nv.constant0._ZN7cutlass13device_kernelIN5flash11enable_sm90INS1_16FlashAttnFwdSm90INS1_25CollectiveMainloopFwdSm90ILi2EN4cute5tupleIJNS5_1CILi1EEES8_S8_EEENS6_IJNS7_ILi192EEENS7_ILi128EEENS7_ILi96EEEEEELi96ENS_12float_e4m3_tEfNS_4arch4Sm90ELb0ELb1ELb0ELb0ELb0ELb0ELb0ELb1ELb1ELb0ELb0ELb0EEENS1_21CollectiveEpilogueFwdINS6_IJSA_SC_SB_EEES9_NS_10bfloat16_tESG_Li384ELb0ELb0ELb0ELb1EEENS1_30DynamicPersistentTileSchedulerILi384ELi128ELb0ELb0ELb1EEEEEEEEEvNT_6ParamsE --------------------------
	.section	.nv.constant0._ZN7cutlass13device_kernelIN5flash11enable_sm90INS1_16FlashAttnFwdSm90INS1_25CollectiveMainloopFwdSm90ILi2EN4cute5tupleIJNS5_1CILi1EEES8_S8_EEENS6_IJNS7_ILi192EEENS7_ILi128EEENS7_ILi96EEEEEELi96ENS_12float_e4m3_tEfNS_4arch4Sm90ELb0ELb1ELb0ELb0ELb0ELb0ELb0ELb1ELb1ELb0ELb0ELb0EEENS1_21CollectiveEpilogueFwdINS6_IJSA_SC_SB_EEES9_NS_10bfloat16_tESG_Li384ELb0ELb0ELb0ELb1EEENS1_30DynamicPersistentTileSchedulerILi384ELi128ELb0ELb0ELb1EEEEEEEEEvNT_6ParamsE,"a",@progbits
	.sectionflags	@""
	.align	4
.nv.constant0._ZN7cutlass13device_kernelIN5flash11enable_sm90INS1_16FlashAttnFwdSm90INS1_25CollectiveMainloopFwdSm90ILi2EN4cute5tupleIJNS5_1CILi1EEES8_S8_EEENS6_IJNS7_ILi192EEENS7_ILi128EEENS7_ILi96EEEEEELi96ENS_12float_e4m3_tEfNS_4arch4Sm90ELb0ELb1ELb0ELb0ELb0ELb0ELb0ELb1ELb1ELb0ELb0ELb0EEENS1_21CollectiveEpilogueFwdINS6_IJSA_SC_SB_EEES9_NS_10bfloat16_tESG_Li384ELb0ELb0ELb0ELb1EEENS1_30DynamicPersistentTileSchedulerILi384ELi128ELb0ELb0ELb1EEEEEEEEEvNT_6ParamsE:
	.zero		3840


//--------------------- .nv.constant0._ZN7cutlass13device_kernelIN5flash11enable_sm90INS1_16FlashAttnFwdSm90INS1_25CollectiveMainloopFwdSm90ILi2EN4cute5tupleIJNS5_1CILi1EEES8_S8_EEENS6_IJNS7_ILi192EEENS7_ILi128EEENS7_ILi96EEEEEELi96ENS_12float_e4m3_tEfNS_4arch4Sm90ELb0ELb1ELb0ELb1ELb0ELb0ELb0ELb1ELb1ELb0ELb0ELb0EEENS1_21CollectiveEpilogueFwdINS6_IJSA_SC_SB_EEES9_NS_10bfloat16_tESG_Li384ELb1ELb0ELb0ELb1EEENS1_36VarlenDynamicPersistentTileSchedulerILi192ELi128ELi384ELi128ELb0ELb0ELb1ELb1ELb0ELb1EEEEEEEEEvNT_6ParamsE --------------------------
	.section	.nv.constant0._ZN7cutlass13device_kernelIN5flash11enable_sm90INS1_16FlashAttnFwdSm90INS1_25CollectiveMainloopFwdSm90ILi2EN4cute5tupleIJNS5_1CILi1EEES8_S8_EEENS6_IJNS7_ILi192EEENS7_ILi128EEENS7_ILi96EEEEEELi96ENS_12float_e4m3_tEfNS_4arch4Sm90ELb0ELb1ELb0ELb1ELb0ELb0ELb0ELb1ELb1ELb0ELb0ELb0EEENS1_21CollectiveEpilogueFwdINS6_IJSA_SC_SB_EEES9_NS_10bfloat16_tESG_Li384ELb1ELb0ELb0ELb1EEENS1_36VarlenDynamicPersistentTileSchedulerILi192ELi128ELi384ELi128ELb0ELb0ELb1ELb1ELb0ELb1EEEEEEEEEvNT_6ParamsE,"a",@progbits
	.sectionflags	@""
	.align	4
.nv.constant0._ZN7cutlass13device_kernelIN5flash11enable_sm90INS1_16FlashAttnFwdSm90INS1_25CollectiveMainloopFwdSm90ILi2EN4cute5tupleIJNS5_1CILi1EEES8_S8_EEENS6_IJNS7_ILi192EEENS7_ILi128EEENS7_ILi96EEEEEELi96ENS_12float_e4m3_tEfNS_4arch4Sm90ELb0ELb1ELb0ELb1ELb0ELb0ELb0ELb1ELb1ELb0ELb0ELb0EEENS1_21CollectiveEpilogueFwdINS6_IJSA_SC_SB_EEES9_NS_10bfloat16_tESG_Li384ELb1ELb0ELb0ELb1EEENS1_36VarlenDynamicPersistentTileSchedulerILi192ELi128ELi384ELi128ELb0ELb0ELb1ELb1ELb0ELb1EEEEEEEEEvNT_6ParamsE:
	.zero		3456


//--------------------- .nv.constant0._ZN7cutlass13device_kernelIN5flash11enable_sm90INS1_16FlashAttnFwdSm90INS1_25CollectiveMainloopFwdSm90ILi2EN4cute5tupleIJNS5_1CILi1EEES8_S8_EEENS6_IJNS7_ILi192EEENS7_ILi128EEENS7_ILi96EEEEEELi96ENS_12float_e4m3_tEfNS_4arch4Sm90ELb0ELb1ELb0ELb1ELb0ELb1ELb0ELb1ELb1ELb0ELb0ELb0EEENS1_21CollectiveEpilogueFwdINS6_IJSA_SC_SB_EEES9_NS_10bfloat16_tESG_Li384ELb1ELb0ELb0ELb1EEENS1_36VarlenDynamicPersistentTileSchedulerILi192ELi128ELi384ELi128ELb0ELb0ELb1ELb1ELb0ELb1EEEEEEEEEvNT_6ParamsE --------------------------
	.section	.nv.constant0._ZN7cutlass13device_kernelIN5flash11enable_sm90INS1_16FlashAttnFwdSm90INS1_25CollectiveMainloopFwdSm90ILi2EN4cute5tupleIJNS5_1CILi1EEES8_S8_EEENS6_IJNS7_ILi192EEENS7_ILi128EEENS7_ILi96EEEEEELi96ENS_12float_e4m3_tEfNS_4arch4Sm90ELb0ELb1ELb0ELb1ELb0ELb1ELb0ELb1ELb1ELb0ELb0ELb0EEENS1_21CollectiveEpilogueFwdINS6_IJSA_SC_SB_EEES9_NS_10bfloat16_tESG_Li384ELb1ELb0ELb0ELb1EEENS1_36VarlenDynamicPersistentTileSchedulerILi192ELi128ELi384ELi128ELb0ELb0ELb1ELb1ELb0ELb1EEEEEEEEEvNT_6ParamsE,"a",@progbits
	.sectionflags	@""
	.align	4
.nv.constant0._ZN7cutlass13device_kernelIN5flash11enable_sm90INS1_16FlashAttnFwdSm90INS1_25CollectiveMainloopFwdSm90ILi2EN4cute5tupleIJNS5_1CILi1EEES8_S8_EEENS6_IJNS7_ILi192EEENS7_ILi128EEENS7_ILi96EEEEEELi96ENS_12float_e4m3_tEfNS_4arch4Sm90ELb0ELb1ELb0ELb1ELb0ELb1ELb0ELb1ELb1ELb0ELb0ELb0EEENS1_21CollectiveEpilogueFwdINS6_IJSA_SC_SB_EEES9_NS_10bfloat16_tESG_Li384ELb1ELb0ELb0ELb1EEENS1_36VarlenDynamicPersistentTileSchedulerILi192ELi128ELi384ELi128ELb0ELb0ELb1ELb1ELb0ELb1EEEEEEEEEvNT_6ParamsE:
	.zero		3456


//--------------------- .nv.constant0._ZN7cutlass13device_kernelIN5flash11enable_sm90INS1_16FlashAttnFwdSm90INS1_25CollectiveMainloopFwdSm90ILi2EN4cute5tupleIJNS5_1CILi1EEES8_S8_EEENS6_IJNS7_ILi192EEENS7_ILi128EEENS7_ILi96EEEEEELi96ENS_12float_e4m3_tEfNS_4arch4Sm90ELb1ELb0ELb0ELb0ELb0ELb0ELb0ELb1ELb1ELb0ELb0ELb0EEENS1_21CollectiveEpilogueFwdINS6_IJSA_SC_SB_EEES9_NS_10bfloat16_tESG_Li384ELb0ELb0ELb0ELb1EEENS1_30DynamicPersistentTileSchedulerILi384ELi128ELb0ELb0ELb1EEEEEEEEEvNT_6ParamsE --------------------------
	.section	.nv.constant0._ZN7cutlass13device_kernelIN5flash11enable_sm90INS1_16FlashAttnFwdSm90INS1_25CollectiveMainloopFwdSm90ILi2EN4cute5tupleIJNS5_1CILi1EEES8_S8_EEENS6_IJNS7_ILi192EEENS7_ILi128EEENS7_ILi96EEEEEELi96ENS_12float_e4m3_tEfNS_4arch4Sm90ELb1ELb0ELb0ELb0ELb0ELb0ELb0ELb1ELb1ELb0ELb0ELb0EEENS1_21CollectiveEpilogueFwdINS6_IJSA_SC_SB_EEES9_NS_10bfloat16_tESG_Li384ELb0ELb0ELb0ELb1EEENS1_30DynamicPersistentTileSchedulerILi384ELi128ELb0ELb0ELb1EEEEEEEEEvNT_6ParamsE,"a",@progbits
	.sectionflags	@""
	.align	4
.nv.constant0._ZN7cutlass13device_kernelIN5flash11enable_sm90INS1_16FlashAttnFwdSm90INS1_25CollectiveMainloopFwdSm90ILi2EN4cute5tupleIJNS5_1CILi1EEES8_S8_EEENS6_IJNS7_ILi192EEENS7_ILi128EEENS7_ILi96EEEEEELi96ENS_12float_e4m3_tEfNS_4arch4Sm90ELb1ELb0ELb0ELb0ELb0ELb0ELb0ELb1ELb1ELb0ELb0ELb0EEENS1_21CollectiveEpilogueFwdINS6_IJSA_SC_SB_EEES9_NS_10bfloat16_tESG_Li384ELb0ELb0ELb0ELb1EEENS1_30DynamicPersistentTileSchedulerILi384ELi128ELb0ELb0ELb1EEEEEEEEEvNT_6ParamsE:
	.zero		3840


//--------------------- .nv.constant0._ZN7cutlass13device_kernelIN5flash11enable_sm90INS1_16FlashAttnFwdSm90INS1_25CollectiveMainloopFwdSm90ILi2EN4cute5tupleIJNS5_1CILi1EEES8_S8_EEENS6_IJNS7_ILi192EEENS7_ILi128EEENS7_ILi96EEEEEELi96ENS_12float_e4m3_tEfNS_4arch4Sm90ELb1ELb0ELb0ELb1ELb0ELb0ELb0ELb1ELb1ELb0ELb0ELb0EEENS1_21CollectiveEpilogueFwdINS6_IJSA_SC_SB_EEES9_NS_10bfloat16_tESG_Li384ELb1ELb0ELb0ELb1EEENS1_36VarlenDynamicPersistentTileSchedulerILi192ELi128ELi384ELi128ELb0ELb0ELb1ELb1ELb1ELb1EEEEEEEEEvNT_6ParamsE --------------------------
	.section	.nv.constant0._ZN7cutlass13device_kernelIN5flash11enable_sm90INS1_16FlashAttnFwdSm90INS1_25CollectiveMainloopFwdSm90ILi2EN4cute5tupleIJNS5_1CILi1EEES8_S8_EEENS6_IJNS7_ILi192EEENS7_ILi128EEENS7_ILi96EEEEEELi96ENS_12float_e4m3_tEfNS_4arch4Sm90ELb1ELb0ELb0ELb1ELb0ELb0ELb0ELb1ELb1ELb0ELb0ELb0EEENS1_21CollectiveEpilogueFwdINS6_IJSA_SC_SB_EEES9_NS_10bfloat16_tESG_Li384ELb1ELb0ELb0ELb1EEENS1_36VarlenDynamicPersistentTileSchedulerILi192ELi128ELi384ELi128ELb0ELb0ELb1ELb1ELb1ELb1EEEEEEEEEvNT_6ParamsE,"a",@progbits
	.sectionflags	@""
	.align	4
.nv.constant0._ZN7cutlass13device_kernelIN5flash11enable_sm90INS1_16FlashAttnFwdSm90INS1_25CollectiveMainloopFwdSm90ILi2EN4cute5tupleIJNS5_1CILi1EEES8_S8_EEENS6_IJNS7_ILi192EEENS7_ILi128EEENS7_ILi96EEEEEELi96ENS_12float_e4m3_tEfNS_4arch4Sm90ELb1ELb0ELb0ELb1ELb0ELb0ELb0ELb1ELb1ELb0ELb0ELb0EEENS1_21CollectiveEpilogueFwdINS6_IJSA_SC_SB_EEES9_NS_10bfloat16_tESG_Li384ELb1ELb0ELb0ELb1EEENS1_36VarlenDynamicPersistentTileSchedulerILi192ELi128ELi384ELi128ELb0ELb0ELb1ELb1ELb1ELb1EEEEEEEEEvNT_6ParamsE:
	.zero		3456


//--------------------- .nv.constant0._ZN7cutlass13device_kernelIN5flash11enable_sm90INS1_16FlashAttnFwdSm90INS1_25CollectiveMainloopFwdSm90ILi2EN4cute5tupleIJNS5_1CILi1EEES8_S8_EEENS6_IJNS7_ILi192EEENS7_ILi128EEENS7_ILi96EEEEEELi96ENS_12float_e4m3_tEfNS_4arch4Sm90ELb1ELb0ELb0ELb1ELb0ELb1ELb0ELb1ELb1ELb0ELb0ELb0EEENS1_21CollectiveEpilogueFwdINS6_IJSA_SC_SB_EEES9_NS_10bfloat16_tESG_Li384ELb1ELb0ELb0ELb1EEENS1_36VarlenDynamicPersistentTileSchedulerILi192ELi128ELi384ELi128ELb0ELb0ELb1ELb1ELb1ELb1EEEEEEEEEvNT_6ParamsE --------------------------
	.section	.nv.constant0._ZN7cutlass13device_kernelIN5flash11enable_sm90INS1_16FlashAttnFwdSm90INS1_25CollectiveMainloopFwdSm90ILi2EN4cute5tupleIJNS5_1CILi1EEES8_S8_EEENS6_IJNS7_ILi192EEENS7_ILi128EEENS7_ILi96EEEEEELi96ENS_12float_e4m3_tEfNS_4arch4Sm90ELb1ELb0ELb0ELb1ELb0ELb1ELb0ELb1ELb1ELb0ELb0ELb0EEENS1_21CollectiveEpilogueFwdINS6_IJSA_SC_SB_EEES9_NS_10bfloat16_tESG_Li384ELb1ELb0ELb0ELb1EEENS1_36VarlenDynamicPersistentTileSchedulerILi192ELi128ELi384ELi128ELb0ELb0ELb1ELb1ELb1ELb1EEEEEEEEEvNT_6ParamsE,"a",@progbits
	.sectionflags	@""
	.align	4
.nv.constant0._ZN7cutlass13device_kernelIN5flash11enable_sm90INS1_16FlashAttnFwdSm90INS1_25CollectiveMainloopFwdSm90ILi2EN4cute5tupleIJNS5_1CILi1EEES8_S8_EEENS6_IJNS7_ILi192EEENS7_ILi128EEENS7_ILi96EEEEEELi96ENS_12float_e4m3_tEfNS_4arch4Sm90ELb1ELb0ELb0ELb1ELb0ELb1ELb0ELb1ELb1ELb0ELb0ELb0EEENS1_21CollectiveEpilogueFwdINS6_IJSA_SC_SB_EEES9_NS_10bfloat16_tESG_Li384ELb1ELb0ELb0ELb1EEENS1_36VarlenDynamicPersistentTileSchedulerILi192ELi128ELi384ELi128ELb0ELb0ELb1ELb1ELb1ELb1EEEEEEEEEvNT_6ParamsE:
	.zero		3456


//--------------------- SYMBOLS --------------------------

	.type		.nv.reservedSmem.offset0,@object
	.size		.nv.reservedSmem.offset0,0x4
